//
// Generated by NVIDIA NVVM Compiler
//
// Compiler Build ID: CL-36424714
// Cuda compilation tools, release 13.0, V13.0.88
// Based on NVVM 20.0.0
//

.version 9.0
.target sm_100
.address_size 64

	// .globl	_Z14monte_carlo_piPy
.global .align 4 .b8 precalc_xorwow_matrix[102400];
.global .align 4 .b8 precalc_xorwow_offset_matrix[102400];
.global .align 4 .b8 mrg32k3aM1[2304];
.global .align 4 .b8 mrg32k3aM2[2304];
.global .align 4 .b8 mrg32k3aM1SubSeq[2016];
.global .align 4 .b8 mrg32k3aM2SubSeq[2016];
.global .align 4 .b8 mrg32k3aM1Seq[2304];
.global .align 4 .b8 mrg32k3aM2Seq[2304];
.const .align 8 .b8 __cr_lgamma_table[72];
// _ZZ14monte_carlo_piPyE7counter has been demoted

.visible .entry _Z14monte_carlo_piPy(
	.param .u64 .ptr .align 1 _Z14monte_carlo_piPy_param_0
)
{
	.local .align 8 .b8 	__local_depot0[48];
	.reg .b64 	%SP;
	.reg .b64 	%SPL;
	.reg .pred 	%p<65>;
	.reg .b32 	%r<1309>;
	.reg .b32 	%f<25>;
	.reg .b64 	%rd<103>;
	// demoted variable
	.shared .align 8 .b8 _ZZ14monte_carlo_piPyE7counter[256];
	mov.u64 	%SPL, __local_depot0;
	ld.param.u64 	%rd13, [_Z14monte_carlo_piPy_param_0];
	add.u64 	%rd1, %SPL, 0;
	mov.u32 	%r1, %tid.x;
	shl.b32 	%r572, %r1, 3;
	mov.u32 	%r573, _ZZ14monte_carlo_piPyE7counter;
	add.s32 	%r2, %r573, %r572;
	mov.b64 	%rd16, 0;
	st.shared.u64 	[%r2], %rd16;
	mov.u32 	%r3, %ctaid.x;
	mov.u32 	%r574, %ntid.x;
	mad.lo.s32 	%r4, %r3, %r574, %r1;
	// begin inline asm
	mov.u64 	%rd14, %clock64;
	// end inline asm
	cvt.u32.u64 	%r575, %rd14;
	xor.b32  	%r576, %r575, -1429050551;
	mul.lo.s32 	%r5, %r576, 1099087573;
	{ .reg .b32 tmp; mov.b64 {tmp, %r577}, %rd14; }
	xor.b32  	%r6, %r577, -136515619;
	mul.lo.s32 	%r578, %r6, -1703105765;
	add.s32 	%r579, %r5, %r578;
	add.s32 	%r580, %r579, 6615241;
	add.s32 	%r1032, %r5, 123456789;
	st.local.v2.u32 	[%rd1], {%r580, %r1032};
	xor.b32  	%r1031, %r5, 362436069;
	add.s32 	%r1030, %r578, 521288629;
	st.local.v2.u32 	[%rd1+8], {%r1031, %r1030};
	xor.b32  	%r1029, %r578, 88675123;
	add.s32 	%r1028, %r5, 5783321;
	st.local.v2.u32 	[%rd1+16], {%r1029, %r1028};
	setp.eq.s32 	%p1, %r4, 0;
	@%p1 bra 	$L__BB0_115;
	cvt.s64.s32 	%rd101, %r4;
	mov.b32 	%r1015, 0;
$L__BB0_2:
	mov.u64 	%rd3, %rd101;
	and.b64  	%rd4, %rd3, 3;
	setp.eq.s64 	%p2, %rd4, 0;
	@%p2 bra 	$L__BB0_114;
	mul.wide.u32 	%rd17, %r1015, 3200;
	mov.u64 	%rd18, precalc_xorwow_matrix;
	add.s64 	%rd5, %rd18, %rd17;
	mov.b32 	%r1028, 0;
	mov.u32 	%r1029, %r1028;
	mov.u32 	%r1030, %r1028;
	mov.u32 	%r1031, %r1028;
	mov.u32 	%r1032, %r1028;
	mov.u32 	%r1021, %r1028;
$L__BB0_4:
	mul.wide.u32 	%rd19, %r1021, 4;
	add.s64 	%rd20, %rd1, %rd19;
	ld.local.u32 	%r24, [%rd20+4];
	shl.b32 	%r25, %r1021, 5;
	mov.b32 	%r1027, 0;
$L__BB0_5:
	.pragma "nounroll";
	shr.u32 	%r584, %r24, %r1027;
	and.b32  	%r585, %r584, 1;
	setp.eq.b32 	%p3, %r585, 1;
	not.pred 	%p4, %p3;
	add.s32 	%r586, %r25, %r1027;
	mul.lo.s32 	%r587, %r586, 5;
	mul.wide.u32 	%rd21, %r587, 4;
	add.s64 	%rd6, %rd5, %rd21;
	@%p4 bra 	$L__BB0_7;
	ld.global.u32 	%r588, [%rd6];
	xor.b32  	%r1032, %r1032, %r588;
	ld.global.u32 	%r589, [%rd6+4];
	xor.b32  	%r1031, %r1031, %r589;
	ld.global.u32 	%r590, [%rd6+8];
	xor.b32  	%r1030, %r1030, %r590;
	ld.global.u32 	%r591, [%rd6+12];
	xor.b32  	%r1029, %r1029, %r591;
	ld.global.u32 	%r592, [%rd6+16];
	xor.b32  	%r1028, %r1028, %r592;
$L__BB0_7:
	and.b32  	%r594, %r584, 2;
	setp.eq.s32 	%p5, %r594, 0;
	@%p5 bra 	$L__BB0_9;
	ld.global.u32 	%r595, [%rd6+20];
	xor.b32  	%r1032, %r1032, %r595;
	ld.global.u32 	%r596, [%rd6+24];
	xor.b32  	%r1031, %r1031, %r596;
	ld.global.u32 	%r597, [%rd6+28];
	xor.b32  	%r1030, %r1030, %r597;
	ld.global.u32 	%r598, [%rd6+32];
	xor.b32  	%r1029, %r1029, %r598;
	ld.global.u32 	%r599, [%rd6+36];
	xor.b32  	%r1028, %r1028, %r599;
$L__BB0_9:
	and.b32  	%r601, %r584, 4;
	setp.eq.s32 	%p6, %r601, 0;
	@%p6 bra 	$L__BB0_11;
	ld.global.u32 	%r602, [%rd6+40];
	xor.b32  	%r1032, %r1032, %r602;
	ld.global.u32 	%r603, [%rd6+44];
	xor.b32  	%r1031, %r1031, %r603;
	ld.global.u32 	%r604, [%rd6+48];
	xor.b32  	%r1030, %r1030, %r604;
	ld.global.u32 	%r605, [%rd6+52];
	xor.b32  	%r1029, %r1029, %r605;
	ld.global.u32 	%r606, [%rd6+56];
	xor.b32  	%r1028, %r1028, %r606;
$L__BB0_11:
	and.b32  	%r608, %r584, 8;
	setp.eq.s32 	%p7, %r608, 0;
	@%p7 bra 	$L__BB0_13;
	ld.global.u32 	%r609, [%rd6+60];
	xor.b32  	%r1032, %r1032, %r609;
	ld.global.u32 	%r610, [%rd6+64];
	xor.b32  	%r1031, %r1031, %r610;
	ld.global.u32 	%r611, [%rd6+68];
	xor.b32  	%r1030, %r1030, %r611;
	ld.global.u32 	%r612, [%rd6+72];
	xor.b32  	%r1029, %r1029, %r612;
	ld.global.u32 	%r613, [%rd6+76];
	xor.b32  	%r1028, %r1028, %r613;
$L__BB0_13:
	and.b32  	%r615, %r584, 16;
	setp.eq.s32 	%p8, %r615, 0;
	@%p8 bra 	$L__BB0_15;
	ld.global.u32 	%r616, [%rd6+80];
	xor.b32  	%r1032, %r1032, %r616;
	ld.global.u32 	%r617, [%rd6+84];
	xor.b32  	%r1031, %r1031, %r617;
	ld.global.u32 	%r618, [%rd6+88];
	xor.b32  	%r1030, %r1030, %r618;
	ld.global.u32 	%r619, [%rd6+92];
	xor.b32  	%r1029, %r1029, %r619;
	ld.global.u32 	%r620, [%rd6+96];
	xor.b32  	%r1028, %r1028, %r620;
$L__BB0_15:
	and.b32  	%r622, %r584, 32;
	setp.eq.s32 	%p9, %r622, 0;
	@%p9 bra 	$L__BB0_17;
	ld.global.u32 	%r623, [%rd6+100];
	xor.b32  	%r1032, %r1032, %r623;
	ld.global.u32 	%r624, [%rd6+104];
	xor.b32  	%r1031, %r1031, %r624;
	ld.global.u32 	%r625, [%rd6+108];
	xor.b32  	%r1030, %r1030, %r625;
	ld.global.u32 	%r626, [%rd6+112];
	xor.b32  	%r1029, %r1029, %r626;
	ld.global.u32 	%r627, [%rd6+116];
	xor.b32  	%r1028, %r1028, %r627;
$L__BB0_17:
	and.b32  	%r629, %r584, 64;
	setp.eq.s32 	%p10, %r629, 0;
	@%p10 bra 	$L__BB0_19;
	ld.global.u32 	%r630, [%rd6+120];
	xor.b32  	%r1032, %r1032, %r630;
	ld.global.u32 	%r631, [%rd6+124];
	xor.b32  	%r1031, %r1031, %r631;
	ld.global.u32 	%r632, [%rd6+128];
	xor.b32  	%r1030, %r1030, %r632;
	ld.global.u32 	%r633, [%rd6+132];
	xor.b32  	%r1029, %r1029, %r633;
	ld.global.u32 	%r634, [%rd6+136];
	xor.b32  	%r1028, %r1028, %r634;
$L__BB0_19:
	and.b32  	%r636, %r584, 128;
	setp.eq.s32 	%p11, %r636, 0;
	@%p11 bra 	$L__BB0_21;
	ld.global.u32 	%r637, [%rd6+140];
	xor.b32  	%r1032, %r1032, %r637;
	ld.global.u32 	%r638, [%rd6+144];
	xor.b32  	%r1031, %r1031, %r638;
	ld.global.u32 	%r639, [%rd6+148];
	xor.b32  	%r1030, %r1030, %r639;
	ld.global.u32 	%r640, [%rd6+152];
	xor.b32  	%r1029, %r1029, %r640;
	ld.global.u32 	%r641, [%rd6+156];
	xor.b32  	%r1028, %r1028, %r641;
$L__BB0_21:
	and.b32  	%r643, %r584, 256;
	setp.eq.s32 	%p12, %r643, 0;
	@%p12 bra 	$L__BB0_23;
	ld.global.u32 	%r644, [%rd6+160];
	xor.b32  	%r1032, %r1032, %r644;
	ld.global.u32 	%r645, [%rd6+164];
	xor.b32  	%r1031, %r1031, %r645;
	ld.global.u32 	%r646, [%rd6+168];
	xor.b32  	%r1030, %r1030, %r646;
	ld.global.u32 	%r647, [%rd6+172];
	xor.b32  	%r1029, %r1029, %r647;
	ld.global.u32 	%r648, [%rd6+176];
	xor.b32  	%r1028, %r1028, %r648;
$L__BB0_23:
	and.b32  	%r650, %r584, 512;
	setp.eq.s32 	%p13, %r650, 0;
	@%p13 bra 	$L__BB0_25;
	ld.global.u32 	%r651, [%rd6+180];
	xor.b32  	%r1032, %r1032, %r651;
	ld.global.u32 	%r652, [%rd6+184];
	xor.b32  	%r1031, %r1031, %r652;
	ld.global.u32 	%r653, [%rd6+188];
	xor.b32  	%r1030, %r1030, %r653;
	ld.global.u32 	%r654, [%rd6+192];
	xor.b32  	%r1029, %r1029, %r654;
	ld.global.u32 	%r655, [%rd6+196];
	xor.b32  	%r1028, %r1028, %r655;
$L__BB0_25:
	and.b32  	%r657, %r584, 1024;
	setp.eq.s32 	%p14, %r657, 0;
	@%p14 bra 	$L__BB0_27;
	ld.global.u32 	%r658, [%rd6+200];
	xor.b32  	%r1032, %r1032, %r658;
	ld.global.u32 	%r659, [%rd6+204];
	xor.b32  	%r1031, %r1031, %r659;
	ld.global.u32 	%r660, [%rd6+208];
	xor.b32  	%r1030, %r1030, %r660;
	ld.global.u32 	%r661, [%rd6+212];
	xor.b32  	%r1029, %r1029, %r661;
	ld.global.u32 	%r662, [%rd6+216];
	xor.b32  	%r1028, %r1028, %r662;
$L__BB0_27:
	and.b32  	%r664, %r584, 2048;
	setp.eq.s32 	%p15, %r664, 0;
	@%p15 bra 	$L__BB0_29;
	ld.global.u32 	%r665, [%rd6+220];
	xor.b32  	%r1032, %r1032, %r665;
	ld.global.u32 	%r666, [%rd6+224];
	xor.b32  	%r1031, %r1031, %r666;
	ld.global.u32 	%r667, [%rd6+228];
	xor.b32  	%r1030, %r1030, %r667;
	ld.global.u32 	%r668, [%rd6+232];
	xor.b32  	%r1029, %r1029, %r668;
	ld.global.u32 	%r669, [%rd6+236];
	xor.b32  	%r1028, %r1028, %r669;
$L__BB0_29:
	and.b32  	%r671, %r584, 4096;
	setp.eq.s32 	%p16, %r671, 0;
	@%p16 bra 	$L__BB0_31;
	ld.global.u32 	%r672, [%rd6+240];
	xor.b32  	%r1032, %r1032, %r672;
	ld.global.u32 	%r673, [%rd6+244];
	xor.b32  	%r1031, %r1031, %r673;
	ld.global.u32 	%r674, [%rd6+248];
	xor.b32  	%r1030, %r1030, %r674;
	ld.global.u32 	%r675, [%rd6+252];
	xor.b32  	%r1029, %r1029, %r675;
	ld.global.u32 	%r676, [%rd6+256];
	xor.b32  	%r1028, %r1028, %r676;
$L__BB0_31:
	and.b32  	%r678, %r584, 8192;
	setp.eq.s32 	%p17, %r678, 0;
	@%p17 bra 	$L__BB0_33;
	ld.global.u32 	%r679, [%rd6+260];
	xor.b32  	%r1032, %r1032, %r679;
	ld.global.u32 	%r680, [%rd6+264];
	xor.b32  	%r1031, %r1031, %r680;
	ld.global.u32 	%r681, [%rd6+268];
	xor.b32  	%r1030, %r1030, %r681;
	ld.global.u32 	%r682, [%rd6+272];
	xor.b32  	%r1029, %r1029, %r682;
	ld.global.u32 	%r683, [%rd6+276];
	xor.b32  	%r1028, %r1028, %r683;
$L__BB0_33:
	and.b32  	%r685, %r584, 16384;
	setp.eq.s32 	%p18, %r685, 0;
	@%p18 bra 	$L__BB0_35;
	ld.global.u32 	%r686, [%rd6+280];
	xor.b32  	%r1032, %r1032, %r686;
	ld.global.u32 	%r687, [%rd6+284];
	xor.b32  	%r1031, %r1031, %r687;
	ld.global.u32 	%r688, [%rd6+288];
	xor.b32  	%r1030, %r1030, %r688;
	ld.global.u32 	%r689, [%rd6+292];
	xor.b32  	%r1029, %r1029, %r689;
	ld.global.u32 	%r690, [%rd6+296];
	xor.b32  	%r1028, %r1028, %r690;
$L__BB0_35:
	and.b32  	%r692, %r584, 32768;
	setp.eq.s32 	%p19, %r692, 0;
	@%p19 bra 	$L__BB0_37;
	ld.global.u32 	%r693, [%rd6+300];
	xor.b32  	%r1032, %r1032, %r693;
	ld.global.u32 	%r694, [%rd6+304];
	xor.b32  	%r1031, %r1031, %r694;
	ld.global.u32 	%r695, [%rd6+308];
	xor.b32  	%r1030, %r1030, %r695;
	ld.global.u32 	%r696, [%rd6+312];
	xor.b32  	%r1029, %r1029, %r696;
	ld.global.u32 	%r697, [%rd6+316];
	xor.b32  	%r1028, %r1028, %r697;
$L__BB0_37:
	add.s32 	%r1027, %r1027, 16;
	setp.ne.s32 	%p20, %r1027, 32;
	@%p20 bra 	$L__BB0_5;
	mad.lo.s32 	%r698, %r1021, -31, %r25;
	add.s32 	%r1021, %r698, 1;
	setp.ne.s32 	%p21, %r1021, 5;
	@%p21 bra 	$L__BB0_4;
	st.local.u32 	[%rd1+4], %r1032;
	st.local.v2.u32 	[%rd1+8], {%r1031, %r1030};
	st.local.v2.u32 	[%rd1+16], {%r1029, %r1028};
	setp.eq.s64 	%p22, %rd4, 1;
	@%p22 bra 	$L__BB0_114;
	mov.b32 	%r1028, 0;
	mov.u32 	%r1029, %r1028;
	mov.u32 	%r1030, %r1028;
	mov.u32 	%r1031, %r1028;
	mov.u32 	%r1032, %r1028;
	mov.u32 	%r1113, %r1028;
$L__BB0_41:
	mul.wide.u32 	%rd22, %r1113, 4;
	add.s64 	%rd23, %rd1, %rd22;
	ld.local.u32 	%r200, [%rd23+4];
	shl.b32 	%r201, %r1113, 5;
	mov.b32 	%r1119, 0;
$L__BB0_42:
	.pragma "nounroll";
	shr.u32 	%r701, %r200, %r1119;
	and.b32  	%r702, %r701, 1;
	setp.eq.b32 	%p23, %r702, 1;
	not.pred 	%p24, %p23;
	add.s32 	%r703, %r201, %r1119;
	mul.lo.s32 	%r704, %r703, 5;
	mul.wide.u32 	%rd24, %r704, 4;
	add.s64 	%rd7, %rd5, %rd24;
	@%p24 bra 	$L__BB0_44;
	ld.global.u32 	%r705, [%rd7];
	xor.b32  	%r1032, %r1032, %r705;
	ld.global.u32 	%r706, [%rd7+4];
	xor.b32  	%r1031, %r1031, %r706;
	ld.global.u32 	%r707, [%rd7+8];
	xor.b32  	%r1030, %r1030, %r707;
	ld.global.u32 	%r708, [%rd7+12];
	xor.b32  	%r1029, %r1029, %r708;
	ld.global.u32 	%r709, [%rd7+16];
	xor.b32  	%r1028, %r1028, %r709;
$L__BB0_44:
	and.b32  	%r711, %r701, 2;
	setp.eq.s32 	%p25, %r711, 0;
	@%p25 bra 	$L__BB0_46;
	ld.global.u32 	%r712, [%rd7+20];
	xor.b32  	%r1032, %r1032, %r712;
	ld.global.u32 	%r713, [%rd7+24];
	xor.b32  	%r1031, %r1031, %r713;
	ld.global.u32 	%r714, [%rd7+28];
	xor.b32  	%r1030, %r1030, %r714;
	ld.global.u32 	%r715, [%rd7+32];
	xor.b32  	%r1029, %r1029, %r715;
	ld.global.u32 	%r716, [%rd7+36];
	xor.b32  	%r1028, %r1028, %r716;
$L__BB0_46:
	and.b32  	%r718, %r701, 4;
	setp.eq.s32 	%p26, %r718, 0;
	@%p26 bra 	$L__BB0_48;
	ld.global.u32 	%r719, [%rd7+40];
	xor.b32  	%r1032, %r1032, %r719;
	ld.global.u32 	%r720, [%rd7+44];
	xor.b32  	%r1031, %r1031, %r720;
	ld.global.u32 	%r721, [%rd7+48];
	xor.b32  	%r1030, %r1030, %r721;
	ld.global.u32 	%r722, [%rd7+52];
	xor.b32  	%r1029, %r1029, %r722;
	ld.global.u32 	%r723, [%rd7+56];
	xor.b32  	%r1028, %r1028, %r723;
$L__BB0_48:
	and.b32  	%r725, %r701, 8;
	setp.eq.s32 	%p27, %r725, 0;
	@%p27 bra 	$L__BB0_50;
	ld.global.u32 	%r726, [%rd7+60];
	xor.b32  	%r1032, %r1032, %r726;
	ld.global.u32 	%r727, [%rd7+64];
	xor.b32  	%r1031, %r1031, %r727;
	ld.global.u32 	%r728, [%rd7+68];
	xor.b32  	%r1030, %r1030, %r728;
	ld.global.u32 	%r729, [%rd7+72];
	xor.b32  	%r1029, %r1029, %r729;
	ld.global.u32 	%r730, [%rd7+76];
	xor.b32  	%r1028, %r1028, %r730;
$L__BB0_50:
	and.b32  	%r732, %r701, 16;
	setp.eq.s32 	%p28, %r732, 0;
	@%p28 bra 	$L__BB0_52;
	ld.global.u32 	%r733, [%rd7+80];
	xor.b32  	%r1032, %r1032, %r733;
	ld.global.u32 	%r734, [%rd7+84];
	xor.b32  	%r1031, %r1031, %r734;
	ld.global.u32 	%r735, [%rd7+88];
	xor.b32  	%r1030, %r1030, %r735;
	ld.global.u32 	%r736, [%rd7+92];
	xor.b32  	%r1029, %r1029, %r736;
	ld.global.u32 	%r737, [%rd7+96];
	xor.b32  	%r1028, %r1028, %r737;
$L__BB0_52:
	and.b32  	%r739, %r701, 32;
	setp.eq.s32 	%p29, %r739, 0;
	@%p29 bra 	$L__BB0_54;
	ld.global.u32 	%r740, [%rd7+100];
	xor.b32  	%r1032, %r1032, %r740;
	ld.global.u32 	%r741, [%rd7+104];
	xor.b32  	%r1031, %r1031, %r741;
	ld.global.u32 	%r742, [%rd7+108];
	xor.b32  	%r1030, %r1030, %r742;
	ld.global.u32 	%r743, [%rd7+112];
	xor.b32  	%r1029, %r1029, %r743;
	ld.global.u32 	%r744, [%rd7+116];
	xor.b32  	%r1028, %r1028, %r744;
$L__BB0_54:
	and.b32  	%r746, %r701, 64;
	setp.eq.s32 	%p30, %r746, 0;
	@%p30 bra 	$L__BB0_56;
	ld.global.u32 	%r747, [%rd7+120];
	xor.b32  	%r1032, %r1032, %r747;
	ld.global.u32 	%r748, [%rd7+124];
	xor.b32  	%r1031, %r1031, %r748;
	ld.global.u32 	%r749, [%rd7+128];
	xor.b32  	%r1030, %r1030, %r749;
	ld.global.u32 	%r750, [%rd7+132];
	xor.b32  	%r1029, %r1029, %r750;
	ld.global.u32 	%r751, [%rd7+136];
	xor.b32  	%r1028, %r1028, %r751;
$L__BB0_56:
	and.b32  	%r753, %r701, 128;
	setp.eq.s32 	%p31, %r753, 0;
	@%p31 bra 	$L__BB0_58;
	ld.global.u32 	%r754, [%rd7+140];
	xor.b32  	%r1032, %r1032, %r754;
	ld.global.u32 	%r755, [%rd7+144];
	xor.b32  	%r1031, %r1031, %r755;
	ld.global.u32 	%r756, [%rd7+148];
	xor.b32  	%r1030, %r1030, %r756;
	ld.global.u32 	%r757, [%rd7+152];
	xor.b32  	%r1029, %r1029, %r757;
	ld.global.u32 	%r758, [%rd7+156];
	xor.b32  	%r1028, %r1028, %r758;
$L__BB0_58:
	and.b32  	%r760, %r701, 256;
	setp.eq.s32 	%p32, %r760, 0;
	@%p32 bra 	$L__BB0_60;
	ld.global.u32 	%r761, [%rd7+160];
	xor.b32  	%r1032, %r1032, %r761;
	ld.global.u32 	%r762, [%rd7+164];
	xor.b32  	%r1031, %r1031, %r762;
	ld.global.u32 	%r763, [%rd7+168];
	xor.b32  	%r1030, %r1030, %r763;
	ld.global.u32 	%r764, [%rd7+172];
	xor.b32  	%r1029, %r1029, %r764;
	ld.global.u32 	%r765, [%rd7+176];
	xor.b32  	%r1028, %r1028, %r765;
$L__BB0_60:
	and.b32  	%r767, %r701, 512;
	setp.eq.s32 	%p33, %r767, 0;
	@%p33 bra 	$L__BB0_62;
	ld.global.u32 	%r768, [%rd7+180];
	xor.b32  	%r1032, %r1032, %r768;
	ld.global.u32 	%r769, [%rd7+184];
	xor.b32  	%r1031, %r1031, %r769;
	ld.global.u32 	%r770, [%rd7+188];
	xor.b32  	%r1030, %r1030, %r770;
	ld.global.u32 	%r771, [%rd7+192];
	xor.b32  	%r1029, %r1029, %r771;
	ld.global.u32 	%r772, [%rd7+196];
	xor.b32  	%r1028, %r1028, %r772;
$L__BB0_62:
	and.b32  	%r774, %r701, 1024;
	setp.eq.s32 	%p34, %r774, 0;
	@%p34 bra 	$L__BB0_64;
	ld.global.u32 	%r775, [%rd7+200];
	xor.b32  	%r1032, %r1032, %r775;
	ld.global.u32 	%r776, [%rd7+204];
	xor.b32  	%r1031, %r1031, %r776;
	ld.global.u32 	%r777, [%rd7+208];
	xor.b32  	%r1030, %r1030, %r777;
	ld.global.u32 	%r778, [%rd7+212];
	xor.b32  	%r1029, %r1029, %r778;
	ld.global.u32 	%r779, [%rd7+216];
	xor.b32  	%r1028, %r1028, %r779;
$L__BB0_64:
	and.b32  	%r781, %r701, 2048;
	setp.eq.s32 	%p35, %r781, 0;
	@%p35 bra 	$L__BB0_66;
	ld.global.u32 	%r782, [%rd7+220];
	xor.b32  	%r1032, %r1032, %r782;
	ld.global.u32 	%r783, [%rd7+224];
	xor.b32  	%r1031, %r1031, %r783;
	ld.global.u32 	%r784, [%rd7+228];
	xor.b32  	%r1030, %r1030, %r784;
	ld.global.u32 	%r785, [%rd7+232];
	xor.b32  	%r1029, %r1029, %r785;
	ld.global.u32 	%r786, [%rd7+236];
	xor.b32  	%r1028, %r1028, %r786;
$L__BB0_66:
	and.b32  	%r788, %r701, 4096;
	setp.eq.s32 	%p36, %r788, 0;
	@%p36 bra 	$L__BB0_68;
	ld.global.u32 	%r789, [%rd7+240];
	xor.b32  	%r1032, %r1032, %r789;
	ld.global.u32 	%r790, [%rd7+244];
	xor.b32  	%r1031, %r1031, %r790;
	ld.global.u32 	%r791, [%rd7+248];
	xor.b32  	%r1030, %r1030, %r791;
	ld.global.u32 	%r792, [%rd7+252];
	xor.b32  	%r1029, %r1029, %r792;
	ld.global.u32 	%r793, [%rd7+256];
	xor.b32  	%r1028, %r1028, %r793;
$L__BB0_68:
	and.b32  	%r795, %r701, 8192;
	setp.eq.s32 	%p37, %r795, 0;
	@%p37 bra 	$L__BB0_70;
	ld.global.u32 	%r796, [%rd7+260];
	xor.b32  	%r1032, %r1032, %r796;
	ld.global.u32 	%r797, [%rd7+264];
	xor.b32  	%r1031, %r1031, %r797;
	ld.global.u32 	%r798, [%rd7+268];
	xor.b32  	%r1030, %r1030, %r798;
	ld.global.u32 	%r799, [%rd7+272];
	xor.b32  	%r1029, %r1029, %r799;
	ld.global.u32 	%r800, [%rd7+276];
	xor.b32  	%r1028, %r1028, %r800;
$L__BB0_70:
	and.b32  	%r802, %r701, 16384;
	setp.eq.s32 	%p38, %r802, 0;
	@%p38 bra 	$L__BB0_72;
	ld.global.u32 	%r803, [%rd7+280];
	xor.b32  	%r1032, %r1032, %r803;
	ld.global.u32 	%r804, [%rd7+284];
	xor.b32  	%r1031, %r1031, %r804;
	ld.global.u32 	%r805, [%rd7+288];
	xor.b32  	%r1030, %r1030, %r805;
	ld.global.u32 	%r806, [%rd7+292];
	xor.b32  	%r1029, %r1029, %r806;
	ld.global.u32 	%r807, [%rd7+296];
	xor.b32  	%r1028, %r1028, %r807;
$L__BB0_72:
	and.b32  	%r809, %r701, 32768;
	setp.eq.s32 	%p39, %r809, 0;
	@%p39 bra 	$L__BB0_74;
	ld.global.u32 	%r810, [%rd7+300];
	xor.b32  	%r1032, %r1032, %r810;
	ld.global.u32 	%r811, [%rd7+304];
	xor.b32  	%r1031, %r1031, %r811;
	ld.global.u32 	%r812, [%rd7+308];
	xor.b32  	%r1030, %r1030, %r812;
	ld.global.u32 	%r813, [%rd7+312];
	xor.b32  	%r1029, %r1029, %r813;
	ld.global.u32 	%r814, [%rd7+316];
	xor.b32  	%r1028, %r1028, %r814;
$L__BB0_74:
	add.s32 	%r1119, %r1119, 16;
	setp.ne.s32 	%p40, %r1119, 32;
	@%p40 bra 	$L__BB0_42;
	mad.lo.s32 	%r815, %r1113, -31, %r201;
	add.s32 	%r1113, %r815, 1;
	setp.ne.s32 	%p41, %r1113, 5;
	@%p41 bra 	$L__BB0_41;
	st.local.u32 	[%rd1+4], %r1032;
	st.local.v2.u32 	[%rd1+8], {%r1031, %r1030};
	st.local.v2.u32 	[%rd1+16], {%r1029, %r1028};
	setp.ne.s64 	%p42, %rd4, 3;
	@%p42 bra 	$L__BB0_114;
	mov.b32 	%r1028, 0;
	mov.u32 	%r1029, %r1028;
	mov.u32 	%r1030, %r1028;
	mov.u32 	%r1031, %r1028;
	mov.u32 	%r1032, %r1028;
	mov.u32 	%r1205, %r1028;
$L__BB0_78:
	mul.wide.u32 	%rd25, %r1205, 4;
	add.s64 	%rd26, %rd1, %rd25;
	ld.local.u32 	%r376, [%rd26+4];
	shl.b32 	%r377, %r1205, 5;
	mov.b32 	%r1211, 0;
$L__BB0_79:
	.pragma "nounroll";
	shr.u32 	%r818, %r376, %r1211;
	and.b32  	%r819, %r818, 1;
	setp.eq.b32 	%p43, %r819, 1;
	not.pred 	%p44, %p43;
	add.s32 	%r820, %r377, %r1211;
	mul.lo.s32 	%r821, %r820, 5;
	mul.wide.u32 	%rd27, %r821, 4;
	add.s64 	%rd8, %rd5, %rd27;
	@%p44 bra 	$L__BB0_81;
	ld.global.u32 	%r822, [%rd8];
	xor.b32  	%r1032, %r1032, %r822;
	ld.global.u32 	%r823, [%rd8+4];
	xor.b32  	%r1031, %r1031, %r823;
	ld.global.u32 	%r824, [%rd8+8];
	xor.b32  	%r1030, %r1030, %r824;
	ld.global.u32 	%r825, [%rd8+12];
	xor.b32  	%r1029, %r1029, %r825;
	ld.global.u32 	%r826, [%rd8+16];
	xor.b32  	%r1028, %r1028, %r826;
$L__BB0_81:
	and.b32  	%r828, %r818, 2;
	setp.eq.s32 	%p45, %r828, 0;
	@%p45 bra 	$L__BB0_83;
	ld.global.u32 	%r829, [%rd8+20];
	xor.b32  	%r1032, %r1032, %r829;
	ld.global.u32 	%r830, [%rd8+24];
	xor.b32  	%r1031, %r1031, %r830;
	ld.global.u32 	%r831, [%rd8+28];
	xor.b32  	%r1030, %r1030, %r831;
	ld.global.u32 	%r832, [%rd8+32];
	xor.b32  	%r1029, %r1029, %r832;
	ld.global.u32 	%r833, [%rd8+36];
	xor.b32  	%r1028, %r1028, %r833;
$L__BB0_83:
	and.b32  	%r835, %r818, 4;
	setp.eq.s32 	%p46, %r835, 0;
	@%p46 bra 	$L__BB0_85;
	ld.global.u32 	%r836, [%rd8+40];
	xor.b32  	%r1032, %r1032, %r836;
	ld.global.u32 	%r837, [%rd8+44];
	xor.b32  	%r1031, %r1031, %r837;
	ld.global.u32 	%r838, [%rd8+48];
	xor.b32  	%r1030, %r1030, %r838;
	ld.global.u32 	%r839, [%rd8+52];
	xor.b32  	%r1029, %r1029, %r839;
	ld.global.u32 	%r840, [%rd8+56];
	xor.b32  	%r1028, %r1028, %r840;
$L__BB0_85:
	and.b32  	%r842, %r818, 8;
	setp.eq.s32 	%p47, %r842, 0;
	@%p47 bra 	$L__BB0_87;
	ld.global.u32 	%r843, [%rd8+60];
	xor.b32  	%r1032, %r1032, %r843;
	ld.global.u32 	%r844, [%rd8+64];
	xor.b32  	%r1031, %r1031, %r844;
	ld.global.u32 	%r845, [%rd8+68];
	xor.b32  	%r1030, %r1030, %r845;
	ld.global.u32 	%r846, [%rd8+72];
	xor.b32  	%r1029, %r1029, %r846;
	ld.global.u32 	%r847, [%rd8+76];
	xor.b32  	%r1028, %r1028, %r847;
$L__BB0_87:
	and.b32  	%r849, %r818, 16;
	setp.eq.s32 	%p48, %r849, 0;
	@%p48 bra 	$L__BB0_89;
	ld.global.u32 	%r850, [%rd8+80];
	xor.b32  	%r1032, %r1032, %r850;
	ld.global.u32 	%r851, [%rd8+84];
	xor.b32  	%r1031, %r1031, %r851;
	ld.global.u32 	%r852, [%rd8+88];
	xor.b32  	%r1030, %r1030, %r852;
	ld.global.u32 	%r853, [%rd8+92];
	xor.b32  	%r1029, %r1029, %r853;
	ld.global.u32 	%r854, [%rd8+96];
	xor.b32  	%r1028, %r1028, %r854;
$L__BB0_89:
	and.b32  	%r856, %r818, 32;
	setp.eq.s32 	%p49, %r856, 0;
	@%p49 bra 	$L__BB0_91;
	ld.global.u32 	%r857, [%rd8+100];
	xor.b32  	%r1032, %r1032, %r857;
	ld.global.u32 	%r858, [%rd8+104];
	xor.b32  	%r1031, %r1031, %r858;
	ld.global.u32 	%r859, [%rd8+108];
	xor.b32  	%r1030, %r1030, %r859;
	ld.global.u32 	%r860, [%rd8+112];
	xor.b32  	%r1029, %r1029, %r860;
	ld.global.u32 	%r861, [%rd8+116];
	xor.b32  	%r1028, %r1028, %r861;
$L__BB0_91:
	and.b32  	%r863, %r818, 64;
	setp.eq.s32 	%p50, %r863, 0;
	@%p50 bra 	$L__BB0_93;
	ld.global.u32 	%r864, [%rd8+120];
	xor.b32  	%r1032, %r1032, %r864;
	ld.global.u32 	%r865, [%rd8+124];
	xor.b32  	%r1031, %r1031, %r865;
	ld.global.u32 	%r866, [%rd8+128];
	xor.b32  	%r1030, %r1030, %r866;
	ld.global.u32 	%r867, [%rd8+132];
	xor.b32  	%r1029, %r1029, %r867;
	ld.global.u32 	%r868, [%rd8+136];
	xor.b32  	%r1028, %r1028, %r868;
$L__BB0_93:
	and.b32  	%r870, %r818, 128;
	setp.eq.s32 	%p51, %r870, 0;
	@%p51 bra 	$L__BB0_95;
	ld.global.u32 	%r871, [%rd8+140];
	xor.b32  	%r1032, %r1032, %r871;
	ld.global.u32 	%r872, [%rd8+144];
	xor.b32  	%r1031, %r1031, %r872;
	ld.global.u32 	%r873, [%rd8+148];
	xor.b32  	%r1030, %r1030, %r873;
	ld.global.u32 	%r874, [%rd8+152];
	xor.b32  	%r1029, %r1029, %r874;
	ld.global.u32 	%r875, [%rd8+156];
	xor.b32  	%r1028, %r1028, %r875;
$L__BB0_95:
	and.b32  	%r877, %r818, 256;
	setp.eq.s32 	%p52, %r877, 0;
	@%p52 bra 	$L__BB0_97;
	ld.global.u32 	%r878, [%rd8+160];
	xor.b32  	%r1032, %r1032, %r878;
	ld.global.u32 	%r879, [%rd8+164];
	xor.b32  	%r1031, %r1031, %r879;
	ld.global.u32 	%r880, [%rd8+168];
	xor.b32  	%r1030, %r1030, %r880;
	ld.global.u32 	%r881, [%rd8+172];
	xor.b32  	%r1029, %r1029, %r881;
	ld.global.u32 	%r882, [%rd8+176];
	xor.b32  	%r1028, %r1028, %r882;
$L__BB0_97:
	and.b32  	%r884, %r818, 512;
	setp.eq.s32 	%p53, %r884, 0;
	@%p53 bra 	$L__BB0_99;
	ld.global.u32 	%r885, [%rd8+180];
	xor.b32  	%r1032, %r1032, %r885;
	ld.global.u32 	%r886, [%rd8+184];
	xor.b32  	%r1031, %r1031, %r886;
	ld.global.u32 	%r887, [%rd8+188];
	xor.b32  	%r1030, %r1030, %r887;
	ld.global.u32 	%r888, [%rd8+192];
	xor.b32  	%r1029, %r1029, %r888;
	ld.global.u32 	%r889, [%rd8+196];
	xor.b32  	%r1028, %r1028, %r889;
$L__BB0_99:
	and.b32  	%r891, %r818, 1024;
	setp.eq.s32 	%p54, %r891, 0;
	@%p54 bra 	$L__BB0_101;
	ld.global.u32 	%r892, [%rd8+200];
	xor.b32  	%r1032, %r1032, %r892;
	ld.global.u32 	%r893, [%rd8+204];
	xor.b32  	%r1031, %r1031, %r893;
	ld.global.u32 	%r894, [%rd8+208];
	xor.b32  	%r1030, %r1030, %r894;
	ld.global.u32 	%r895, [%rd8+212];
	xor.b32  	%r1029, %r1029, %r895;
	ld.global.u32 	%r896, [%rd8+216];
	xor.b32  	%r1028, %r1028, %r896;
$L__BB0_101:
	and.b32  	%r898, %r818, 2048;
	setp.eq.s32 	%p55, %r898, 0;
	@%p55 bra 	$L__BB0_103;
	ld.global.u32 	%r899, [%rd8+220];
	xor.b32  	%r1032, %r1032, %r899;
	ld.global.u32 	%r900, [%rd8+224];
	xor.b32  	%r1031, %r1031, %r900;
	ld.global.u32 	%r901, [%rd8+228];
	xor.b32  	%r1030, %r1030, %r901;
	ld.global.u32 	%r902, [%rd8+232];
	xor.b32  	%r1029, %r1029, %r902;
	ld.global.u32 	%r903, [%rd8+236];
	xor.b32  	%r1028, %r1028, %r903;
$L__BB0_103:
	and.b32  	%r905, %r818, 4096;
	setp.eq.s32 	%p56, %r905, 0;
	@%p56 bra 	$L__BB0_105;
	ld.global.u32 	%r906, [%rd8+240];
	xor.b32  	%r1032, %r1032, %r906;
	ld.global.u32 	%r907, [%rd8+244];
	xor.b32  	%r1031, %r1031, %r907;
	ld.global.u32 	%r908, [%rd8+248];
	xor.b32  	%r1030, %r1030, %r908;
	ld.global.u32 	%r909, [%rd8+252];
	xor.b32  	%r1029, %r1029, %r909;
	ld.global.u32 	%r910, [%rd8+256];
	xor.b32  	%r1028, %r1028, %r910;
$L__BB0_105:
	and.b32  	%r912, %r818, 8192;
	setp.eq.s32 	%p57, %r912, 0;
	@%p57 bra 	$L__BB0_107;
	ld.global.u32 	%r913, [%rd8+260];
	xor.b32  	%r1032, %r1032, %r913;
	ld.global.u32 	%r914, [%rd8+264];
	xor.b32  	%r1031, %r1031, %r914;
	ld.global.u32 	%r915, [%rd8+268];
	xor.b32  	%r1030, %r1030, %r915;
	ld.global.u32 	%r916, [%rd8+272];
	xor.b32  	%r1029, %r1029, %r916;
	ld.global.u32 	%r917, [%rd8+276];
	xor.b32  	%r1028, %r1028, %r917;
$L__BB0_107:
	and.b32  	%r919, %r818, 16384;
	setp.eq.s32 	%p58, %r919, 0;
	@%p58 bra 	$L__BB0_109;
	ld.global.u32 	%r920, [%rd8+280];
	xor.b32  	%r1032, %r1032, %r920;
	ld.global.u32 	%r921, [%rd8+284];
	xor.b32  	%r1031, %r1031, %r921;
	ld.global.u32 	%r922, [%rd8+288];
	xor.b32  	%r1030, %r1030, %r922;
	ld.global.u32 	%r923, [%rd8+292];
	xor.b32  	%r1029, %r1029, %r923;
	ld.global.u32 	%r924, [%rd8+296];
	xor.b32  	%r1028, %r1028, %r924;
$L__BB0_109:
	and.b32  	%r926, %r818, 32768;
	setp.eq.s32 	%p59, %r926, 0;
	@%p59 bra 	$L__BB0_111;
	ld.global.u32 	%r927, [%rd8+300];
	xor.b32  	%r1032, %r1032, %r927;
	ld.global.u32 	%r928, [%rd8+304];
	xor.b32  	%r1031, %r1031, %r928;
	ld.global.u32 	%r929, [%rd8+308];
	xor.b32  	%r1030, %r1030, %r929;
	ld.global.u32 	%r930, [%rd8+312];
	xor.b32  	%r1029, %r1029, %r930;
	ld.global.u32 	%r931, [%rd8+316];
	xor.b32  	%r1028, %r1028, %r931;
$L__BB0_111:
	add.s32 	%r1211, %r1211, 16;
	setp.ne.s32 	%p60, %r1211, 32;
	@%p60 bra 	$L__BB0_79;
	mad.lo.s32 	%r932, %r1205, -31, %r377;
	add.s32 	%r1205, %r932, 1;
	setp.ne.s32 	%p61, %r1205, 5;
	@%p61 bra 	$L__BB0_78;
	st.local.u32 	[%rd1+4], %r1032;
	st.local.v2.u32 	[%rd1+8], {%r1031, %r1030};
	st.local.v2.u32 	[%rd1+16], {%r1029, %r1028};
$L__BB0_114:
	shr.u64 	%rd101, %rd3, 2;
	add.s32 	%r1015, %r1015, 1;
	setp.gt.u64 	%p62, %rd3, 3;
	@%p62 bra 	$L__BB0_2;
$L__BB0_115:
	ld.shared.u64 	%rd102, [%r2];
	mul.lo.s32 	%r934, %r6, 1703105765;
	sub.s32 	%r935, %r5, %r934;
	add.s32 	%r1302, %r935, 6977678;
	mov.b32 	%r1308, 0;
$L__BB0_116:
	shr.u32 	%r936, %r1032, 2;
	xor.b32  	%r937, %r936, %r1032;
	shl.b32 	%r938, %r1028, 4;
	shl.b32 	%r939, %r937, 1;
	xor.b32  	%r940, %r939, %r938;
	xor.b32  	%r941, %r940, %r937;
	xor.b32  	%r942, %r941, %r1028;
	shr.u32 	%r943, %r1031, 2;
	xor.b32  	%r944, %r943, %r1031;
	shl.b32 	%r945, %r942, 4;
	shl.b32 	%r946, %r944, 1;
	xor.b32  	%r947, %r946, %r945;
	xor.b32  	%r948, %r947, %r944;
	xor.b32  	%r949, %r948, %r942;
	shr.u32 	%r950, %r1030, 2;
	xor.b32  	%r951, %r950, %r1030;
	shl.b32 	%r952, %r949, 4;
	shl.b32 	%r953, %r951, 1;
	xor.b32  	%r954, %r953, %r952;
	xor.b32  	%r955, %r954, %r951;
	xor.b32  	%r956, %r955, %r949;
	shr.u32 	%r957, %r1029, 2;
	xor.b32  	%r958, %r957, %r1029;
	shl.b32 	%r959, %r956, 4;
	shl.b32 	%r960, %r958, 1;
	xor.b32  	%r961, %r960, %r959;
	xor.b32  	%r962, %r961, %r958;
	xor.b32  	%r1032, %r962, %r956;
	shr.u32 	%r963, %r1028, 2;
	xor.b32  	%r964, %r963, %r1028;
	shl.b32 	%r965, %r1032, 4;
	shl.b32 	%r966, %r964, 1;
	xor.b32  	%r967, %r966, %r965;
	xor.b32  	%r968, %r967, %r964;
	xor.b32  	%r1031, %r968, %r1032;
	shr.u32 	%r969, %r942, 2;
	xor.b32  	%r970, %r969, %r942;
	shl.b32 	%r971, %r1031, 4;
	shl.b32 	%r972, %r970, 1;
	xor.b32  	%r973, %r972, %r971;
	xor.b32  	%r974, %r973, %r970;
	xor.b32  	%r1030, %r974, %r1031;
	shr.u32 	%r975, %r949, 2;
	xor.b32  	%r976, %r975, %r949;
	shl.b32 	%r977, %r1030, 4;
	shl.b32 	%r978, %r976, 1;
	xor.b32  	%r979, %r978, %r977;
	xor.b32  	%r980, %r979, %r976;
	xor.b32  	%r1029, %r980, %r1030;
	shr.u32 	%r981, %r956, 2;
	xor.b32  	%r982, %r981, %r956;
	shl.b32 	%r983, %r1029, 4;
	shl.b32 	%r984, %r982, 1;
	xor.b32  	%r985, %r984, %r983;
	xor.b32  	%r986, %r985, %r982;
	xor.b32  	%r1028, %r986, %r1029;
	add.s32 	%r987, %r1302, %r1028;
	add.s32 	%r988, %r942, %r1302;
	cvt.rn.f32.u32 	%f1, %r988;
	fma.rn.f32 	%f2, %f1, 0f2F800000, 0f2F000000;
	add.s32 	%r989, %r1302, %r949;
	add.s32 	%r990, %r989, 362437;
	cvt.rn.f32.u32 	%f3, %r990;
	fma.rn.f32 	%f4, %f3, 0f2F800000, 0f2F000000;
	mul.f32 	%f5, %f4, %f4;
	fma.rn.f32 	%f6, %f2, %f2, %f5;
	cvt.rzi.s32.f32 	%r991, %f6;
	sub.s32 	%r992, 1, %r991;
	cvt.s64.s32 	%rd28, %r992;
	add.s64 	%rd29, %rd102, %rd28;
	add.s32 	%r993, %r1302, %r956;
	add.s32 	%r994, %r993, 724874;
	cvt.rn.f32.u32 	%f7, %r994;
	fma.rn.f32 	%f8, %f7, 0f2F800000, 0f2F000000;
	add.s32 	%r995, %r1302, %r1032;
	add.s32 	%r996, %r995, 1087311;
	cvt.rn.f32.u32 	%f9, %r996;
	fma.rn.f32 	%f10, %f9, 0f2F800000, 0f2F000000;
	mul.f32 	%f11, %f10, %f10;
	fma.rn.f32 	%f12, %f8, %f8, %f11;
	cvt.rzi.s32.f32 	%r997, %f12;
	sub.s32 	%r998, 1, %r997;
	cvt.s64.s32 	%rd30, %r998;
	add.s64 	%rd31, %rd29, %rd30;
	add.s32 	%r999, %r1302, %r1031;
	add.s32 	%r1000, %r999, 1449748;
	cvt.rn.f32.u32 	%f13, %r1000;
	fma.rn.f32 	%f14, %f13, 0f2F800000, 0f2F000000;
	add.s32 	%r1001, %r1302, %r1030;
	add.s32 	%r1002, %r1001, 1812185;
	cvt.rn.f32.u32 	%f15, %r1002;
	fma.rn.f32 	%f16, %f15, 0f2F800000, 0f2F000000;
	mul.f32 	%f17, %f16, %f16;
	fma.rn.f32 	%f18, %f14, %f14, %f17;
	cvt.rzi.s32.f32 	%r1003, %f18;
	sub.s32 	%r1004, 1, %r1003;
	cvt.s64.s32 	%rd32, %r1004;
	add.s64 	%rd33, %rd31, %rd32;
	add.s32 	%r1005, %r1302, %r1029;
	add.s32 	%r1006, %r1005, 2174622;
	cvt.rn.f32.u32 	%f19, %r1006;
	fma.rn.f32 	%f20, %f19, 0f2F800000, 0f2F000000;
	add.s32 	%r1007, %r987, 2537059;
	cvt.rn.f32.u32 	%f21, %r1007;
	fma.rn.f32 	%f22, %f21, 0f2F800000, 0f2F000000;
	mul.f32 	%f23, %f22, %f22;
	fma.rn.f32 	%f24, %f20, %f20, %f23;
	cvt.rzi.s32.f32 	%r1008, %f24;
	sub.s32 	%r1009, 1, %r1008;
	cvt.s64.s32 	%rd34, %r1009;
	add.s64 	%rd102, %rd33, %rd34;
	add.s32 	%r1308, %r1308, 4;
	add.s32 	%r1302, %r1302, 2899496;
	setp.ne.s32 	%p63, %r1308, 10000000;
	@%p63 bra 	$L__BB0_116;
	st.shared.u64 	[%r2], %rd102;
	setp.ne.s32 	%p64, %r1, 0;
	@%p64 bra 	$L__BB0_119;
	cvta.to.global.u64 	%rd35, %rd13;
	mul.wide.u32 	%rd36, %r3, 8;
	add.s64 	%rd37, %rd35, %rd36;
	ld.shared.u64 	%rd38, [_ZZ14monte_carlo_piPyE7counter];
	ld.shared.u64 	%rd39, [_ZZ14monte_carlo_piPyE7counter+8];
	add.s64 	%rd40, %rd38, %rd39;
	ld.shared.u64 	%rd41, [_ZZ14monte_carlo_piPyE7counter+16];
	add.s64 	%rd42, %rd40, %rd41;
	ld.shared.u64 	%rd43, [_ZZ14monte_carlo_piPyE7counter+24];
	add.s64 	%rd44, %rd42, %rd43;
	ld.shared.u64 	%rd45, [_ZZ14monte_carlo_piPyE7counter+32];
	add.s64 	%rd46, %rd44, %rd45;
	ld.shared.u64 	%rd47, [_ZZ14monte_carlo_piPyE7counter+40];
	add.s64 	%rd48, %rd46, %rd47;
	ld.shared.u64 	%rd49, [_ZZ14monte_carlo_piPyE7counter+48];
	add.s64 	%rd50, %rd48, %rd49;
	ld.shared.u64 	%rd51, [_ZZ14monte_carlo_piPyE7counter+56];
	add.s64 	%rd52, %rd50, %rd51;
	ld.shared.u64 	%rd53, [_ZZ14monte_carlo_piPyE7counter+64];
	add.s64 	%rd54, %rd52, %rd53;
	ld.shared.u64 	%rd55, [_ZZ14monte_carlo_piPyE7counter+72];
	add.s64 	%rd56, %rd54, %rd55;
	ld.shared.u64 	%rd57, [_ZZ14monte_carlo_piPyE7counter+80];
	add.s64 	%rd58, %rd56, %rd57;
	ld.shared.u64 	%rd59, [_ZZ14monte_carlo_piPyE7counter+88];
	add.s64 	%rd60, %rd58, %rd59;
	ld.shared.u64 	%rd61, [_ZZ14monte_carlo_piPyE7counter+96];
	add.s64 	%rd62, %rd60, %rd61;
	ld.shared.u64 	%rd63, [_ZZ14monte_carlo_piPyE7counter+104];
	add.s64 	%rd64, %rd62, %rd63;
	ld.shared.u64 	%rd65, [_ZZ14monte_carlo_piPyE7counter+112];
	add.s64 	%rd66, %rd64, %rd65;
	ld.shared.u64 	%rd67, [_ZZ14monte_carlo_piPyE7counter+120];
	add.s64 	%rd68, %rd66, %rd67;
	ld.shared.u64 	%rd69, [_ZZ14monte_carlo_piPyE7counter+128];
	add.s64 	%rd70, %rd68, %rd69;
	ld.shared.u64 	%rd71, [_ZZ14monte_carlo_piPyE7counter+136];
	add.s64 	%rd72, %rd70, %rd71;
	ld.shared.u64 	%rd73, [_ZZ14monte_carlo_piPyE7counter+144];
	add.s64 	%rd74, %rd72, %rd73;
	ld.shared.u64 	%rd75, [_ZZ14monte_carlo_piPyE7counter+152];
	add.s64 	%rd76, %rd74, %rd75;
	ld.shared.u64 	%rd77, [_ZZ14monte_carlo_piPyE7counter+160];
	add.s64 	%rd78, %rd76, %rd77;
	ld.shared.u64 	%rd79, [_ZZ14monte_carlo_piPyE7counter+168];
	add.s64 	%rd80, %rd78, %rd79;
	ld.shared.u64 	%rd81, [_ZZ14monte_carlo_piPyE7counter+176];
	add.s64 	%rd82, %rd80, %rd81;
	ld.shared.u64 	%rd83, [_ZZ14monte_carlo_piPyE7counter+184];
	add.s64 	%rd84, %rd82, %rd83;
	ld.shared.u64 	%rd85, [_ZZ14monte_carlo_piPyE7counter+192];
	add.s64 	%rd86, %rd84, %rd85;
	ld.shared.u64 	%rd87, [_ZZ14monte_carlo_piPyE7counter+200];
	add.s64 	%rd88, %rd86, %rd87;
	ld.shared.u64 	%rd89, [_ZZ14monte_carlo_piPyE7counter+208];
	add.s64 	%rd90, %rd88, %rd89;
	ld.shared.u64 	%rd91, [_ZZ14monte_carlo_piPyE7counter+216];
	add.s64 	%rd92, %rd90, %rd91;
	ld.shared.u64 	%rd93, [_ZZ14monte_carlo_piPyE7counter+224];
	add.s64 	%rd94, %rd92, %rd93;
	ld.shared.u64 	%rd95, [_ZZ14monte_carlo_piPyE7counter+232];
	add.s64 	%rd96, %rd94, %rd95;
	ld.shared.u64 	%rd97, [_ZZ14monte_carlo_piPyE7counter+240];
	add.s64 	%rd98, %rd96, %rd97;
	ld.shared.u64 	%rd99, [_ZZ14monte_carlo_piPyE7counter+248];
	add.s64 	%rd100, %rd98, %rd99;
	st.global.u64 	[%rd37], %rd100;
$L__BB0_119:
	ret;

}


// ===== COMPILED SASS (sm_100) =====

	.target	sm_100

	.elftype	@"ET_EXEC"


//--------------------- .note.nv.tkinfo           --------------------------
	.section	.note.nv.tkinfo,"",@"SHT_NOTE"
	.sectionflags	@"SHF_NOTE_NV_TKINFO"
	.tkinfo
        /*0018*/ 	.word	0x00000002
        /*0030*/ 	.string	""
        /*0030*/ 	.string	"ptxas"
        /*0030*/ 	.string	"Cuda compilation tools, release 13.0, V13.0.88"
        /*0030*/ 	.string	"Build cuda_13.0.r13.0/compiler.36424714_0"
        /*0030*/ 	.string	"-arch sm_100 -m 64 "



//--------------------- .note.nv.cuinfo           --------------------------
	.section	.note.nv.cuinfo,"",@"SHT_NOTE"
	.sectionflags	@"SHF_NOTE_NV_CUINFO"
        /*0018*/ 	.short	0x0002
        /*001a*/ 	.short	0x0064
        /*001c*/ 	.short	0x0082
	.zero		2


//--------------------- .nv.info                  --------------------------
	.section	.nv.info,"",@"SHT_CUDA_INFO"
	.align	4


	//----- nvinfo : EIATTR_REGCOUNT
	.align		4
        /*0000*/ 	.byte	0x04, 0x2f
        /*0002*/ 	.short	(.L_10 - .L_9)
	.align		4
.L_9:
        /*0004*/ 	.word	index@(_Z14monte_carlo_piPy)
        /*0008*/ 	.word	0x0000001f


	//----- nvinfo : EIATTR_FRAME_SIZE
	.align		4
.L_10:
        /*000c*/ 	.byte	0x04, 0x11
        /*000e*/ 	.short	(.L_12 - .L_11)
	.align		4
.L_11:
        /*0010*/ 	.word	index@(_Z14monte_carlo_piPy)
        /*0014*/ 	.word	0x00000030


	//----- nvinfo : EIATTR_MIN_STACK_SIZE
	.align		4
.L_12:
        /*0018*/ 	.byte	0x04, 0x12
        /*001a*/ 	.short	(.L_14 - .L_13)
	.align		4
.L_13:
        /*001c*/ 	.word	index@(_Z14monte_carlo_piPy)
        /*0020*/ 	.word	0x00000030
.L_14:


//--------------------- .nv.compat                --------------------------
	.section	.nv.compat,"",@"SHT_CUDA_COMPAT_INFO"
	.align	4
        /*0000*/ 	.byte	0x02, 0x09, 0x00, 0x00, 0x02, 0x02, 0x01, 0x00, 0x02, 0x05, 0x05, 0x00, 0x03, 0x07, 0x01, 0x01
        /*0010*/ 	.byte	0x02, 0x03, 0x00, 0x00, 0x02, 0x06, 0x01, 0x00, 0x04, 0x0b, 0x08, 0x00, 0x09, 0x00, 0x00, 0x00
        /*0020*/ 	.byte	0x00, 0x00, 0x00, 0x00


//--------------------- .nv.info._Z14monte_carlo_piPy --------------------------
	.section	.nv.info._Z14monte_carlo_piPy,"",@"SHT_CUDA_INFO"
	.sectionflags	@""
	.align	4


	//----- nvinfo : EIATTR_CUDA_API_VERSION
	.align		4
        /*0000*/ 	.byte	0x04, 0x37
        /*0002*/ 	.short	(.L_16 - .L_15)
.L_15:
        /*0004*/ 	.word	0x00000082


	//----- nvinfo : EIATTR_KPARAM_INFO
	.align		4
.L_16:
        /*0008*/ 	.byte	0x04, 0x17
        /*000a*/ 	.short	(.L_18 - .L_17)
.L_17:
        /*000c*/ 	.word	0x00000000
        /*0010*/ 	.short	0x0000
        /*0012*/ 	.short	0x0000
        /*0014*/ 	.byte	0x00, 0xf5, 0x21, 0x00


	//----- nvinfo : EIATTR_SPARSE_MMA_MASK
	.align		4
.L_18:
        /*0018*/ 	.byte	0x03, 0x50
        /*001a*/ 	.short	0x0000


	//----- nvinfo : EIATTR_MAXREG_COUNT
	.align		4
        /*001c*/ 	.byte	0x03, 0x1b
        /*001e*/ 	.short	0x00ff


	//----- nvinfo : EIATTR_MERCURY_ISA_VERSION
	.align		4
        /*0020*/ 	.byte	0x03, 0x5f
        /*0022*/ 	.short	0x0101


	//----- nvinfo : EIATTR_VRC_CTA_INIT_COUNT
	.align		4
        /*0024*/ 	.byte	0x02, 0x4a
	.zero		1
	.zero		1


	//----- nvinfo : EIATTR_EXIT_INSTR_OFFSETS
	.align		4
        /*0028*/ 	.byte	0x04, 0x1c
        /*002a*/ 	.short	(.L_20 - .L_19)


	//   ....[0]....
.L_19:
        /*002c*/ 	.word	0x00002df0


	//   ....[1]....
        /*0030*/ 	.word	0x00003160


	//----- nvinfo : EIATTR_CRS_STACK_SIZE
	.align		4
.L_20:
        /*0034*/ 	.byte	0x04, 0x1e
        /*0036*/ 	.short	(.L_22 - .L_21)
.L_21:
        /*0038*/ 	.word	0x00000000


	//----- nvinfo : EIATTR_CBANK_PARAM_SIZE
	.align		4
.L_22:
        /*003c*/ 	.byte	0x03, 0x19
        /*003e*/ 	.short	0x0008


	//----- nvinfo : EIATTR_PARAM_CBANK
	.align		4
        /*0040*/ 	.byte	0x04, 0x0a
        /*0042*/ 	.short	(.L_24 - .L_23)
	.align		4
.L_23:
        /*0044*/ 	.word	index@(.nv.constant0._Z14monte_carlo_piPy)
        /*0048*/ 	.short	0x0380
        /*004a*/ 	.short	0x0008


	//----- nvinfo : EIATTR_SW_WAR
	.align		4
.L_24:
        /*004c*/ 	.byte	0x04, 0x36
        /*004e*/ 	.short	(.L_26 - .L_25)
.L_25:
        /*0050*/ 	.word	0x00000008
.L_26:


//--------------------- .nv.callgraph             --------------------------
	.section	.nv.callgraph,"",@"SHT_CUDA_CALLGRAPH"
	.align	4
	.sectionentsize	8
	.align		4
        /*0000*/ 	.word	0x00000000
	.align		4
        /*0004*/ 	.word	0xffffffff
	.align		4
        /*0008*/ 	.word	0x00000000
	.align		4
        /*000c*/ 	.word	0xfffffffe
	.align		4
        /*0010*/ 	.word	0x00000000
	.align		4
        /*0014*/ 	.word	0xfffffffd
	.align		4
        /*0018*/ 	.word	0x00000000
	.align		4
        /*001c*/ 	.word	0xfffffffc


//--------------------- .nv.constant4             --------------------------
	.section	.nv.constant4,"a",@progbits
	.align	8
	.align		8
.nv.constant4:
        /*0000*/ 	.dword	precalc_xorwow_matrix
	.align		8
        /*0008*/ 	.dword	precalc_xorwow_offset_matrix
	.align		8
        /*0010*/ 	.dword	mrg32k3aM1
	.align		8
        /*0018*/ 	.dword	mrg32k3aM2
	.align		8
        /*0020*/ 	.dword	mrg32k3aM1SubSeq
	.align		8
        /*0028*/ 	.dword	mrg32k3aM2SubSeq
	.align		8
        /*0030*/ 	.dword	mrg32k3aM1Seq
	.align		8
        /*0038*/ 	.dword	mrg32k3aM2Seq


//--------------------- .nv.constant3             --------------------------
	.section	.nv.constant3,"a",@progbits
	.align	8
.nv.constant3:
	.type		__cr_lgamma_table,@object
	.size		__cr_lgamma_table,(.L_8 - __cr_lgamma_table)
__cr_lgamma_table:
        /*0000*/ 	.byte	0x00, 0x00, 0x00, 0x00, 0x00, 0x00, 0x00, 0x00, 0x00, 0x00, 0x00, 0x00, 0x00, 0x00, 0x00, 0x00
        /*0010*/ 	.byte	0xef, 0x39, 0xfa, 0xfe, 0x42, 0x2e, 0xe6, 0x3f, 0x02, 0x20, 0x2a, 0xfa, 0x0b, 0xab, 0xfc, 0x3f
        /*0020*/ 	.byte	0xf9, 0x2c, 0x92, 0x7c, 0xa7, 0x6c, 0x09, 0x40, 0xc9, 0x79, 0x44, 0x3c, 0x64, 0x26, 0x13, 0x40
        /*0030*/ 	.byte	0xca, 0x01, 0xcf, 0x3a, 0x27, 0x51, 0x1a, 0x40, 0x30, 0xcc, 0x2d, 0xf3, 0xe1, 0x0c, 0x21, 0x40
        /*0040*/ 	.byte	0x0d, 0xb7, 0xfc, 0x82, 0x8e, 0x35, 0x25, 0x40
.L_8:


//--------------------- .text._Z14monte_carlo_piPy --------------------------
	.section	.text._Z14monte_carlo_piPy,"ax",@progbits
	.align	128
        .global         _Z14monte_carlo_piPy
        .type           _Z14monte_carlo_piPy,@function
        .size           _Z14monte_carlo_piPy,(.L_x_13 - _Z14monte_carlo_piPy)
        .other          _Z14monte_carlo_piPy,@"STO_CUDA_ENTRY STV_DEFAULT"
_Z14monte_carlo_piPy:
.text._Z14monte_carlo_piPy:
[----:B------:R-:W0:Y:S01]  /*0000*/  LDC R1, c[0x0][0x37c] ;  /* 0x0000df00ff017b82 */ /* 0x000e220000000800 */
[----:B------:R-:W1:Y:S07]  /*0010*/  S2R R3, SR_TID.X ;  /* 0x0000000000037919 */ /* 0x000e6e0000002100 */
[----:B------:R-:W2:Y:S01]  /*0020*/  S2UR UR5, SR_CgaCtaId ;  /* 0x00000000000579c3 */ /* 0x000ea20000008800 */
[----:B------:R-:W-:Y:S01]  /*0030*/  UMOV UR4, 0x400 ;  /* 0x0000040000047882 */ /* 0x000fe20000000000 */
[----:B0-----:R-:W-:Y:S01]  /*0040*/  VIADD R1, R1, 0xffffffd0 ;  /* 0xffffffd001017836 */ /* 0x001fe20000000000 */
[----:B------:R-:W0:Y:S01]  /*0050*/  S2R R0, SR_CTAID.X ;  /* 0x0000000000007919 */ /* 0x000e220000002500 */
[----:B------:R-:W3:Y:S01]  /*0060*/  LDCU.64 UR6, c[0x0][0x358] ;  /* 0x00006b00ff0677ac */ /* 0x000ee20008000a00 */
[----:B--2---:R-:W-:-:S06]  /*0070*/  ULEA UR4, UR5, UR4, 0x18 ;  /* 0x0000000405047291 */ /* 0x004fcc000f8ec0ff */
[----:B-1----:R-:W-:-:S05]  /*0080*/  LEA R2, R3, UR4, 0x3 ;  /* 0x0000000403027c11 */ /* 0x002fca000f8e18ff */
[----:B------:R-:W0:Y:S01]  /*0090*/  LDCU UR4, c[0x0][0x360] ;  /* 0x00006c00ff0477ac */ /* 0x000e220008000800 */
[----:B------:R1:W-:Y:S01]  /*00a0*/  STS.64 [R2], RZ ;  /* 0x000000ff02007388 */ /* 0x0003e20000000a00 */
[----:B0-----:R-:W-:Y:S01]  /*00b0*/  IMAD R14, R0, UR4, R3 ;  /* 0x00000004000e7c24 */ /* 0x001fe2000f8e0203 */
[----:B------:R-:W-:-:S06]  /*00c0*/  CS2R R12, SR_CLOCKLO ;  /* 0x00000000000c7805 */ /* 0x000fcc0000015000 */
[----:B-1----:R-:W-:Y:S01]  /*00d0*/  LOP3.LUT R2, R12, 0xaad26b49, RZ, 0x3c, !PT ;  /* 0xaad26b490c027812 */ /* 0x002fe200078e3cff */
[----:B------:R-:W-:Y:S01]  /*00e0*/  BSSY.RECONVERGENT B0, `(.L_x_0) ;  /* 0x000025e000007945 */ /* 0x000fe20003800200 */
[----:B------:R-:W-:Y:S02]  /*00f0*/  LOP3.LUT R12, R13, 0xf7dcefdd, RZ, 0x3c, !PT ;  /* 0xf7dcefdd0d0c7812 */ /* 0x000fe400078e3cff */
[----:B------:R-:W-:Y:S01]  /*0100*/  ISETP.NE.AND P0, PT, R14, RZ, PT ;  /* 0x000000ff0e00720c */ /* 0x000fe20003f05270 */
[----:B------:R-:W-:Y:S02]  /*0110*/  IMAD R13, R2, 0x4182bed5, RZ ;  /* 0x4182bed5020d7824 */ /* 0x000fe400078e02ff */
[----:B------:R-:W-:Y:S02]  /*0120*/  IMAD R4, R12, -0x658354e5, RZ ;  /* 0x9a7cab1b0c047824 */ /* 0x000fe400078e02ff */
[C---:B------:R-:W-:Y:S01]  /*0130*/  VIADD R3, R13.reuse, 0x75bcd15 ;  /* 0x075bcd150d037836 */ /* 0x040fe20000000000 */
[C---:B------:R-:W-:Y:S01]  /*0140*/  LOP3.LUT R6, R13.reuse, 0x159a55e5, RZ, 0x3c, !PT ;  /* 0x159a55e50d067812 */ /* 0x040fe200078e3cff */
[C---:B------:R-:W-:Y:S01]  /*0150*/  VIADD R7, R4.reuse, 0x1f123bb5 ;  /* 0x1f123bb504077836 */ /* 0x040fe20000000000 */
[C---:B------:R-:W-:Y:S01]  /*0160*/  IADD3 R2, PT, PT, R13.reuse, 0x64f0c9, R4 ;  /* 0x0064f0c90d027810 */ /* 0x040fe20007ffe004 */
[----:B------:R-:W-:Y:S01]  /*0170*/  VIADD R5, R13, 0x583f19 ;  /* 0x00583f190d057836 */ /* 0x000fe20000000000 */
[----:B------:R-:W-:-:S02]  /*0180*/  LOP3.LUT R4, R4, 0x5491333, RZ, 0x3c, !PT ;  /* 0x0549133304047812 */ /* 0x000fc400078e3cff */
[----:B------:R0:W-:Y:S04]  /*0190*/  STL.64 [R1+0x8], R6 ;  /* 0x0000080601007387 */ /* 0x0001e80000100a00 */
[----:B------:R0:W-:Y:S04]  /*01a0*/  STL.64 [R1], R2 ;  /* 0x0000000201007387 */ /* 0x0001e80000100a00 */
[----:B------:R0:W-:Y:S01]  /*01b0*/  STL.64 [R1+0x10], R4 ;  /* 0x0000100401007387 */ /* 0x0001e20000100a00 */
[----:B---3--:R-:W-:Y:S05]  /*01c0*/  @!P0 BRA `(.L_x_1) ;  /* 0x00000024003c8947 */ /* 0x008fea0003800000 */
[----:B------:R-:W-:Y:S01]  /*01d0*/  SHF.R.S32.HI R15, RZ, 0x1f, R14 ;  /* 0x0000001fff0f7819 */ /* 0x000fe2000001140e */
[----:B0-----:R-:W-:-:S07]  /*01e0*/  IMAD.MOV.U32 R2, RZ, RZ, RZ ;  /* 0x000000ffff027224 */ /* 0x001fce00078e00ff */
.L_x_10:
[----:B------:R-:W-:Y:S01]  /*01f0*/  LOP3.LUT R21, R14, 0x3, RZ, 0xc0, !PT ;  /* 0x000000030e157812 */ /* 0x000fe200078ec0ff */
[----:B------:R-:W-:Y:S03]  /*0200*/  BSSY.RECONVERGENT B1, `(.L_x_2) ;  /* 0x0000245000017945 */ /* 0x000fe60003800200 */
[----:B------:R-:W-:-:S04]  /*0210*/  ISETP.NE.U32.AND P0, PT, R21, RZ, PT ;  /* 0x000000ff1500720c */ /* 0x000fc80003f05070 */
[----:B------:R-:W-:-:S13]  /*0220*/  ISETP.NE.AND.EX P0, PT, RZ, RZ, PT, P0 ;  /* 0x000000ffff00720c */ /* 0x000fda0003f05300 */
[----:B012---:R-:W-:Y:S05]  /*0230*/  @!P0 BRA `(.L_x_3) ;  /* 0x0000002400048947 */ /* 0x007fea0003800000 */
[----:B------:R-:W0:Y:S01]  /*0240*/  LDC.64 R8, c[0x4][RZ] ;  /* 0x01000000ff087b82 */ /* 0x000e220000000a00 */
[----:B------:R-:W-:Y:S01]  /*0250*/  IMAD.MOV.U32 R16, RZ, RZ, RZ ;  /* 0x000000ffff107224 */ /* 0x000fe200078e00ff */
[----:B------:R-:W-:Y:S02]  /*0260*/  CS2R R4, SRZ ;  /* 0x0000000000047805 */ /* 0x000fe4000001ff00 */
[----:B------:R-:W-:Y:S01]  /*0270*/  CS2R R6, SRZ ;  /* 0x0000000000067805 */ /* 0x000fe2000001ff00 */
[----:B------:R-:W-:Y:S02]  /*0280*/  IMAD.MOV.U32 R3, RZ, RZ, RZ ;  /* 0x000000ffff037224 */ /* 0x000fe400078e00ff */
[----:B0-----:R-:W-:-:S07]  /*0290*/  IMAD.WIDE.U32 R8, R2, 0xc80, R8 ;  /* 0x00000c8002087825 */ /* 0x001fce00078e0008 */
.L_x_5:
[----:B------:R-:W-:-:S06]  /*02a0*/  IMAD R17, R16, 0x4, R1 ;  /* 0x0000000410117824 */ /* 0x000fcc00078e0201 */
[----:B------:R-:W5:Y:S01]  /*02b0*/  LDL R17, [R17+0x4] ;  /* 0x0000040011117983 */ /* 0x000f620000100800 */
[----:B------:R-:W-:Y:S01]  /*02c0*/  IMAD.SHL.U32 R18, R16, 0x20, RZ ;  /* 0x0000002010127824 */ /* 0x000fe200078e00ff */
[----:B------:R-:W-:-:S06]  /*02d0*/  UMOV UR4, URZ ;  /* 0x000000ff00047c82 */ /* 0x000fcc0008000000 */
.L_x_4:
[----:B-----5:R-:W-:Y:S01]  /*02e0*/  SHF.R.U32.HI R24, RZ, UR4, R17 ;  /* 0x00000004ff187c19 */ /* 0x020fe20008011611 */
[----:B------:R-:W-:-:S03]  /*02f0*/  VIADD R10, R18, UR4 ;  /* 0x00000004120a7c36 */ /* 0x000fc60008000000 */
[----:B------:R-:W-:-:S04]  /*0300*/  LOP3.LUT R11, R24, 0x1, RZ, 0xc0, !PT ;  /* 0x00000001180b7812 */ /* 0x000fc800078ec0ff */
[----:B------:R-:W-:Y:S01]  /*0310*/  ISETP.NE.U32.AND P0, PT, R11, 0x1, PT ;  /* 0x000000010b00780c */ /* 0x000fe20003f05070 */
[----:B------:R-:W-:-:S03]  /*0320*/  IMAD R11, R10, 0x5, RZ ;  /* 0x000000050a0b7824 */ /* 0x000fc600078e02ff */
[----:B------:R-:W-:Y:S01]  /*0330*/  R2P PR, R24, 0x7e ;  /* 0x0000007e18007804 */ /* 0x000fe20000000000 */
[----:B------:R-:W-:-:S08]  /*0340*/  IMAD.WIDE.U32 R10, R11, 0x4, R8 ;  /* 0x000000040b0a7825 */ /* 0x000fd000078e0008 */
[----:B------:R-:W2:Y:S04]  /*0350*/  @!P0 LDG.E R22, desc[UR6][R10.64+0x10] ;  /* 0x000010060a168981 */ /* 0x000ea8000c1e1900 */
[----:B------:R-:W3:Y:S04]  /*0360*/  @P1 LDG.E R26, desc[UR6][R10.64+0x24] ;  /* 0x000024060a1a1981 */ /* 0x000ee8000c1e1900 */
[----:B------:R-:W4:Y:S04]  /*0370*/  @P2 LDG.E R28, desc[UR6][R10.64+0x38] ;  /* 0x000038060a1c2981 */ /* 0x000f28000c1e1900 */
[----:B------:R-:W4:Y:S04]  /*0380*/  @!P0 LDG.E R20, desc[UR6][R10.64] ;  /* 0x000000060a148981 */ /* 0x000f28000c1e1900 */
[----:B------:R-:W4:Y:S04]  /*0390*/  @P3 LDG.E R19, desc[UR6][R10.64+0x4c] ;  /* 0x00004c060a133981 */ /* 0x000f28000c1e1900 */
[----:B------:R-:W4:Y:S04]  /*03a0*/  @!P0 LDG.E R23, desc[UR6][R10.64+0xc] ;  /* 0x00000c060a178981 */ /* 0x000f28000c1e1900 */
[----:B------:R-:W4:Y:S01]  /*03b0*/  @P4 LDG.E R25, desc[UR6][R10.64+0x54] ;  /* 0x000054060a194981 */ /* 0x000f22000c1e1900 */
[----:B--2---:R-:W-:-:S03]  /*03c0*/  @!P0 LOP3.LUT R5, R5, R22, RZ, 0x3c, !PT ;  /* 0x0000001605058212 */ /* 0x004fc600078e3cff */
[----:B------:R-:W2:Y:S01]  /*03d0*/  @P4 LDG.E R22, desc[UR6][R10.64+0x60] ;  /* 0x000060060a164981 */ /* 0x000ea2000c1e1900 */
[----:B---3--:R-:W-:-:S03]  /*03e0*/  @P1 LOP3.LUT R5, R5, R26, RZ, 0x3c, !PT ;  /* 0x0000001a05051212 */ /* 0x008fc600078e3cff */
[----:B------:R-:W3:Y:S01]  /*03f0*/  @P5 LDG.E R26, desc[UR6][R10.64+0x74] ;  /* 0x000074060a1a5981 */ /* 0x000ee2000c1e1900 */
[----:B----4-:R-:W-:Y:S02]  /*0400*/  @P2 LOP3.LUT R5, R5, R28, RZ, 0x3c, !PT ;  /* 0x0000001c05052212 */ /* 0x010fe400078e3cff */
[----:B------:R-:W-:Y:S02]  /*0410*/  @!P0 LOP3.LUT R3, R3, R20, RZ, 0x3c, !PT ;  /* 0x0000001403038212 */ /* 0x000fe400078e3cff */
[----:B------:R-:W4:Y:S01]  /*0420*/  @!P0 LDG.E R20, desc[UR6][R10.64+0x8] ;  /* 0x000008060a148981 */ /* 0x000f22000c1e1900 */
[----:B------:R-:W-:-:S03]  /*0430*/  @P3 LOP3.LUT R5, R5, R19, RZ, 0x3c, !PT ;  /* 0x0000001305053212 */ /* 0x000fc600078e3cff */
[----:B------:R-:W3:Y:S01]  /*0440*/  @!P0 LDG.E R19, desc[UR6][R10.64+0x4] ;  /* 0x000004060a138981 */ /* 0x000ee2000c1e1900 */
[----:B------:R-:W-:-:S03]  /*0450*/  @!P0 LOP3.LUT R4, R4, R23, RZ, 0x3c, !PT ;  /* 0x0000001704048212 */ /* 0x000fc600078e3cff */
[----:B------:R-:W3:Y:S01]  /*0460*/  @P1 LDG.E R23, desc[UR6][R10.64+0x20] ;  /* 0x000020060a171981 */ /* 0x000ee2000c1e1900 */
[----:B--2---:R-:W-:-:S03]  /*0470*/  @P4 LOP3.LUT R5, R5, R22, RZ, 0x3c, !PT ;  /* 0x0000001605054212 */ /* 0x004fc600078e3cff */
[----:B------:R-:W2:Y:S01]  /*0480*/  @P1 LDG.E R22, desc[UR6][R10.64+0x1c] ;  /* 0x00001c060a161981 */ /* 0x000ea2000c1e1900 */
[----:B----4-:R-:W-:-:S03]  /*0490*/  @!P0 LOP3.LUT R7, R7, R20, RZ, 0x3c, !PT ;  /* 0x0000001407078212 */ /* 0x010fc600078e3cff */
[----:B------:R-:W4:Y:S01]  /*04a0*/  @P1 LDG.E R20, desc[UR6][R10.64+0x14] ;  /* 0x000014060a141981 */ /* 0x000f22000c1e1900 */
[----:B---3--:R-:W-:-:S03]  /*04b0*/  @!P0 LOP3.LUT R6, R6, R19, RZ, 0x3c, !PT ;  /* 0x0000001306068212 */ /* 0x008fc600078e3cff */
[----:B------:R-:W3:Y:S01]  /*04c0*/  @P1 LDG.E R19, desc[UR6][R10.64+0x18] ;  /* 0x000018060a131981 */ /* 0x000ee2000c1e1900 */
[----:B------:R-:W-:-:S03]  /*04d0*/  @P5 LOP3.LUT R5, R5, R26, RZ, 0x3c, !PT ;  /* 0x0000001a05055212 */ /* 0x000fc600078e3cff */
[----:B------:R-:W3:Y:S01]  /*04e0*/  @P6 LDG.E R26, desc[UR6][R10.64+0x88] ;  /* 0x000088060a1a6981 */ /* 0x000ee2000c1e1900 */
[----:B------:R-:W-:-:S03]  /*04f0*/  @P1 LOP3.LUT R4, R4, R23, RZ, 0x3c, !PT ;  /* 0x0000001704041212 */ /* 0x000fc600078e3cff */
[----:B------:R-:W3:Y:S01]  /*0500*/  @P2 LDG.E R23, desc[UR6][R10.64+0x34] ;  /* 0x000034060a172981 */ /* 0x000ee2000c1e1900 */
[----:B--2---:R-:W-:-:S03]  /*0510*/  @P1 LOP3.LUT R7, R7, R22, RZ, 0x3c, !PT ;  /* 0x0000001607071212 */ /* 0x004fc600078e3cff */
[----:B------:R-:W2:Y:S01]  /*0520*/  @P2 LDG.E R22, desc[UR6][R10.64+0x30] ;  /* 0x000030060a162981 */ /* 0x000ea2000c1e1900 */
[----:B----4-:R-:W-:-:S03]  /*0530*/  @P1 LOP3.LUT R3, R3, R20, RZ, 0x3c, !PT ;  /* 0x0000001403031212 */ /* 0x010fc600078e3cff */
[----:B------:R-:W4:Y:S01]  /*0540*/  @P2 LDG.E R20, desc[UR6][R10.64+0x28] ;  /* 0x000028060a142981 */ /* 0x000f22000c1e1900 */
[----:B---3--:R-:W-:-:S03]  /*0550*/  @P1 LOP3.LUT R6, R6, R19, RZ, 0x3c, !PT ;  /* 0x0000001306061212 */ /* 0x008fc600078e3cff */
        /* <DEDUP_REMOVED lines=21> */
[----:B------:R-:W-:Y:S02]  /*06b0*/  @P4 LOP3.LUT R6, R6, R25, RZ, 0x3c, !PT ;  /* 0x0000001906064212 */ /* 0x000fe400078e3cff */
[----:B------:R-:W-:Y:S01]  /*06c0*/  LOP3.LUT P0, RZ, R24, 0x80, RZ, 0xc0, !PT ;  /* 0x0000008018ff7812 */ /* 0x000fe2000780c0ff */
        /* <DEDUP_REMOVED lines=20> */
[----:B------:R-:W-:Y:S02]  /*0810*/  @P0 LOP3.LUT R5, R5, R26, RZ, 0x3c, !PT ;  /* 0x0000001a05050212 */ /* 0x000fe400078e3cff */
[----:B------:R-:W-:Y:S02]  /*0820*/  @P0 LOP3.LUT R4, R4, R23, RZ, 0x3c, !PT ;  /* 0x0000001704040212 */ /* 0x000fe400078e3cff */
[----:B--2---:R-:W-:Y:S02]  /*0830*/  @P0 LOP3.LUT R7, R7, R22, RZ, 0x3c, !PT ;  /* 0x0000001607070212 */ /* 0x004fe400078e3cff */
[----:B----4-:R-:W-:Y:S02]  /*0840*/  @P0 LOP3.LUT R3, R3, R20, RZ, 0x3c, !PT ;  /* 0x0000001403030212 */ /* 0x010fe400078e3cff */
[----:B---3--:R-:W-:-:S02]  /*0850*/  @P0 LOP3.LUT R6, R6, R19, RZ, 0x3c, !PT ;  /* 0x0000001306060212 */ /* 0x008fc400078e3cff */
[----:B------:R-:W-:-:S13]  /*0860*/  R2P PR, R24.B1, 0x7f ;  /* 0x0000007f18007804 */ /* 0x000fda0000001000 */
[----:B------:R-:W2:Y:S04]  /*0870*/  @P0 LDG.E R20, desc[UR6][R10.64+0xa0] ;  /* 0x0000a0060a140981 */ /* 0x000ea8000c1e1900 */
[----:B------:R-:W3:Y:S04]  /*0880*/  @P0 LDG.E R22, desc[UR6][R10.64+0xa8] ;  /* 0x0000a8060a160981 */ /* 0x000ee8000c1e1900 */
[----:B------:R-:W4:Y:S04]  /*0890*/  @P0 LDG.E R19, desc[UR6][R10.64+0xa4] ;  /* 0x0000a4060a130981 */ /* 0x000f28000c1e1900 */
[----:B------:R-:W4:Y:S04]  /*08a0*/  @P0 LDG.E R23, desc[UR6][R10.64+0xac] ;  /* 0x0000ac060a170981 */ /* 0x000f28000c1e1900 */
[----:B------:R-:W4:Y:S04]  /*08b0*/  @P1 LDG.E R26, desc[UR6][R10.64+0xbc] ;  /* 0x0000bc060a1a1981 */ /* 0x000f28000c1e1900 */
[----:B------:R-:W4:Y:S01]  /*08c0*/  @P1 LDG.E R25, desc[UR6][R10.64+0xb8] ;  /* 0x0000b8060a191981 */ /* 0x000f22000c1e1900 */
[----:B--2---:R-:W-:-:S03]  /*08d0*/  @P0 LOP3.LUT R3, R3, R20, RZ, 0x3c, !PT ;  /* 0x0000001403030212 */ /* 0x004fc600078e3cff */
[----:B------:R-:W2:Y:S01]  /*08e0*/  @P0 LDG.E R20, desc[UR6][R10.64+0xb0] ;  /* 0x0000b0060a140981 */ /* 0x000ea2000c1e1900 */
[----:B---3--:R-:W-:-:S03]  /*08f0*/  @P0 LOP3.LUT R7, R7, R22, RZ, 0x3c, !PT ;  /* 0x0000001607070212 */ /* 0x008fc600078e3cff */
[----:B------:R-:W3:Y:S01]  /*0900*/  @P1 LDG.E R22, desc[UR6][R10.64+0xb4] ;  /* 0x0000b4060a161981 */ /* 0x000ee2000c1e1900 */
[----:B----4-:R-:W-:-:S03]  /*0910*/  @P0 LOP3.LUT R6, R6, R19, RZ, 0x3c, !PT ;  /* 0x0000001306060212 */ /* 0x010fc600078e3cff */
[----:B------:R-:W4:Y:S01]  /*0920*/  @P1 LDG.E R19, desc[UR6][R10.64+0xc0] ;  /* 0x0000c0060a131981 */ /* 0x000f22000c1e1900 */
[----:B------:R-:W-:-:S03]  /*0930*/  @P0 LOP3.LUT R4, R4, R23, RZ, 0x3c, !PT ;  /* 0x0000001704040212 */ /* 0x000fc600078e3cff */
[----:B------:R-:W4:Y:S01]  /*0940*/  @P2 LDG.E R23, desc[UR6][R10.64+0xcc] ;  /* 0x0000cc060a172981 */ /* 0x000f22000c1e1900 */
[----:B------:R-:W-:-:S03]  /*0950*/  @P1 LOP3.LUT R7, R7, R26, RZ, 0x3c, !PT ;  /* 0x0000001a07071212 */ /* 0x000fc600078e3cff */
[----:B------:R-:W4:Y:S01]  /*0960*/  @P2 LDG.E R26, desc[UR6][R10.64+0xd0] ;  /* 0x0000d0060a1a2981 */ /* 0x000f22000c1e1900 */
[----:B--2---:R-:W-:Y:S02]  /*0970*/  @P0 LOP3.LUT R5, R5, R20, RZ, 0x3c, !PT ;  /* 0x0000001405050212 */ /* 0x004fe400078e3cff */
[----:B------:R-:W-:Y:S01]  /*0980*/  LOP3.LUT P0, RZ, R24, 0x8000, RZ, 0xc0, !PT ;  /* 0x0000800018ff7812 */ /* 0x000fe2000780c0ff */
[----:B------:R-:W2:Y:S01]  /*0990*/  @P2 LDG.E R20, desc[UR6][R10.64+0xd8] ;  /* 0x0000d8060a142981 */ /* 0x000ea2000c1e1900 */
[----:B---3--:R-:W-:-:S03]  /*09a0*/  @P1 LOP3.LUT R3, R3, R22, RZ, 0x3c, !PT ;  /* 0x0000001603031212 */ /* 0x008fc600078e3cff */
[----:B------:R-:W3:Y:S04]  /*09b0*/  @P1 LDG.E R22, desc[UR6][R10.64+0xc4] ;  /* 0x0000c4060a161981 */ /* 0x000ee8000c1e1900 */
[----:B------:R-:W2:Y:S01]  /*09c0*/  @P2 LDG.E R24, desc[UR6][R10.64+0xc8] ;  /* 0x0000c8060a182981 */ /* 0x000ea2000c1e1900 */
[----:B------:R-:W-:Y:S02]  /*09d0*/  @P1 LOP3.LUT R6, R6, R25, RZ, 0x3c, !PT ;  /* 0x0000001906061212 */ /* 0x000fe400078e3cff */
[----:B----4-:R-:W-:Y:S01]  /*09e0*/  @P1 LOP3.LUT R4, R4, R19, RZ, 0x3c, !PT ;  /* 0x0000001304041212 */ /* 0x010fe200078e3cff */
[----:B------:R-:W4:Y:S01]  /*09f0*/  @P2 LDG.E R25, desc[UR6][R10.64+0xd4] ;  /* 0x0000d4060a192981 */ /* 0x000f22000c1e1900 */
[----:B------:R-:W-:-:S03]  /*0a00*/  @P2 LOP3.LUT R6, R6, R23, RZ, 0x3c, !PT ;  /* 0x0000001706062212 */ /* 0x000fc600078e3cff */
[----:B------:R-:W4:Y:S01]  /*0a10*/  @P3 LDG.E R19, desc[UR6][R10.64+0xe0] ;  /* 0x0000e0060a133981 */ /* 0x000f22000c1e1900 */
[----:B------:R-:W-:-:S03]  /*0a20*/  @P2 LOP3.LUT R7, R7, R26, RZ, 0x3c, !PT ;  /* 0x0000001a07072212 */ /* 0x000fc600078e3cff */
[----:B------:R-:W4:Y:S04]  /*0a30*/  @P3 LDG.E R23, desc[UR6][R10.64+0xe8] ;  /* 0x0000e8060a173981 */ /* 0x000f28000c1e1900 */
[----:B------:R-:W4:Y:S01]  /*0a40*/  @P3 LDG.E R26, desc[UR6][R10.64+0xec] ;  /* 0x0000ec060a1a3981 */ /* 0x000f22000c1e1900 */
[----:B---3--:R-:W-:-:S03]  /*0a50*/  @P1 LOP3.LUT R5, R5, R22, RZ, 0x3c, !PT ;  /* 0x0000001605051212 */ /* 0x008fc600078e3cff */
[----:B------:R-:W3:Y:S01]  /*0a60*/  @P3 LDG.E R22, desc[UR6][R10.64+0xdc] ;  /* 0x0000dc060a163981 */ /* 0x000ee2000c1e1900 */
[----:B--2---:R-:W-:-:S03]  /*0a70*/  @P2 LOP3.LUT R3, R3, R24, RZ, 0x3c, !PT ;  /* 0x0000001803032212 */ /* 0x004fc600078e3cff */
[----:B------:R-:W2:Y:S01]  /*0a80*/  @P3 LDG.E R24, desc[UR6][R10.64+0xe4] ;  /* 0x0000e4060a183981 */ /* 0x000ea2000c1e1900 */
[----:B------:R-:W-:Y:S02]  /*0a90*/  @P2 LOP3.LUT R5, R5, R20, RZ, 0x3c, !PT ;  /* 0x0000001405052212 */ /* 0x000fe400078e3cff */
[----:B----4-:R-:W-:Y:S01]  /*0aa0*/  @P2 LOP3.LUT R4, R4, R25, RZ, 0x3c, !PT ;  /* 0x0000001904042212 */ /* 0x010fe200078e3cff */
[----:B------:R-:W4:Y:S01]  /*0ab0*/  @P4 LDG.E R20, desc[UR6][R10.64+0xf0] ;  /* 0x0000f0060a144981 */ /* 0x000f22000c1e1900 */
[----:B------:R-:W-:-:S03]  /*0ac0*/  @P3 LOP3.LUT R6, R6, R19, RZ, 0x3c, !PT ;  /* 0x0000001306063212 */ /* 0x000fc600078e3cff */
        /* <DEDUP_REMOVED lines=10> */
[----:B----4-:R-:W-:-:S03]  /*0b70*/  @P4 LOP3.LUT R3, R3, R20, RZ, 0x3c, !PT ;  /* 0x0000001403034212 */ /* 0x010fc600078e3cff */
[----:B------:R-:W4:Y:S01]  /*0b80*/  @P5 LDG.E R20, desc[UR6][R10.64+0x10c] ;  /* 0x00010c060a145981 */ /* 0x000f22000c1e1900 */
[----:B------:R-:W-:-:S03]  /*0b90*/  @P4 LOP3.LUT R6, R6, R19, RZ, 0x3c, !PT ;  /* 0x0000001306064212 */ /* 0x000fc600078e3cff */
[----:B------:R-:W4:Y:S01]  /*0ba0*/  @P5 LDG.E R19, desc[UR6][R10.64+0x110] ;  /* 0x000110060a135981 */ /* 0x000f22000c1e1900 */
[----:B------:R-:W-:-:S03]  /*0bb0*/  @P4 LOP3.LUT R4, R4, R23, RZ, 0x3c, !PT ;  /* 0x0000001704044212 */ /* 0x000fc600078e3cff */
[----:B------:R-:W4:Y:S01]  /*0bc0*/  @P6 LDG.E R23, desc[UR6][R10.64+0x11c] ;  /* 0x00011c060a176981 */ /* 0x000f22000c1e1900 */
[----:B------:R-:W-:-:S03]  /*0bd0*/  @P5 LOP3.LUT R3, R3, R26, RZ, 0x3c, !PT ;  /* 0x0000001a03035212 */ /* 0x000fc600078e3cff */
        /* <DEDUP_REMOVED lines=9> */
[----:B------:R-:W4:Y:S04]  /*0c70*/  @P6 LDG.E R19, desc[UR6][R10.64+0x124] ;  /* 0x000124060a136981 */ /* 0x000f28000c1e1900 */
[----:B------:R-:W4:Y:S01]  /*0c80*/  @P6 LDG.E R20, desc[UR6][R10.64+0x128] ;  /* 0x000128060a146981 */ /* 0x000f22000c1e1900 */
[----:B------:R-:W-:Y:S02]  /*0c90*/  @P6 LOP3.LUT R6, R6, R23, RZ, 0x3c, !PT ;  /* 0x0000001706066212 */ /* 0x000fe400078e3cff */
[----:B------:R-:W-:Y:S01]  /*0ca0*/  @P6 LOP3.LUT R7, R7, R26, RZ, 0x3c, !PT ;  /* 0x0000001a07076212 */ /* 0x000fe200078e3cff */
[----:B------:R-:W4:Y:S04]  /*0cb0*/  @P0 LDG.E R23, desc[UR6][R10.64+0x130] ;  /* 0x000130060a170981 */ /* 0x000f28000c1e1900 */
[----:B------:R-:W4:Y:S01]  /*0cc0*/  @P0 LDG.E R26, desc[UR6][R10.64+0x13c] ;  /* 0x00013c060a1a0981 */ /* 0x000f22000c1e1900 */
[----:B---3--:R-:W-:-:S03]  /*0cd0*/  @P5 LOP3.LUT R5, R5, R22, RZ, 0x3c, !PT ;  /* 0x0000001605055212 */ /* 0x008fc600078e3cff */
[----:B------:R-:W3:Y:S01]  /*0ce0*/  @P0 LDG.E R22, desc[UR6][R10.64+0x12c] ;  /* 0x00012c060a160981 */ /* 0x000ee2000c1e1900 */
[----:B--2---:R-:W-:-:S03]  /*0cf0*/  @P6 LOP3.LUT R3, R3, R24, RZ, 0x3c, !PT ;  /* 0x0000001803036212 */ /* 0x004fc600078e3cff */
[----:B------:R-:W2:Y:S01]  /*0d00*/  @P0 LDG.E R24, desc[UR6][R10.64+0x134] ;  /* 0x000134060a180981 */ /* 0x000ea2000c1e1900 */
[----:B------:R-:W-:-:S04]  /*0d10*/  UIADD3 UR4, UPT, UPT, UR4, 0x10, URZ ;  /* 0x0000001004047890 */ /* 0x000fc8000fffe0ff */
[----:B------:R-:W-:Y:S01]  /*0d20*/  UISETP.NE.AND UP0, UPT, UR4, 0x20, UPT ;  /* 0x000000200400788c */ /* 0x000fe2000bf05270 */
[----:B----4-:R-:W-:Y:S02]  /*0d30*/  @P6 LOP3.LUT R4, R4, R19, RZ, 0x3c, !PT ;  /* 0x0000001304046212 */ /* 0x010fe400078e3cff */
[----:B------:R-:W-:Y:S02]  /*0d40*/  @P6 LOP3.LUT R5, R5, R20, RZ, 0x3c, !PT ;  /* 0x0000001405056212 */ /* 0x000fe400078e3cff */
[----:B------:R-:W-:Y:S02]  /*0d50*/  @P0 LOP3.LUT R4, R4, R25, RZ, 0x3c, !PT ;  /* 0x0000001904040212 */ /* 0x000fe400078e3cff */
[----:B------:R-:W-:Y:S02]  /*0d60*/  @P0 LOP3.LUT R6, R6, R23, RZ, 0x3c, !PT ;  /* 0x0000001706060212 */ /* 0x000fe400078e3cff */
[----:B------:R-:W-:Y:S02]  /*0d70*/  @P0 LOP3.LUT R5, R5, R26, RZ, 0x3c, !PT ;  /* 0x0000001a05050212 */ /* 0x000fe400078e3cff */
[----:B---3--:R-:W-:-:S02]  /*0d80*/  @P0 LOP3.LUT R3, R3, R22, RZ, 0x3c, !PT ;  /* 0x0000001603030212 */ /* 0x008fc400078e3cff */
[----:B--2---:R-:W-:Y:S01]  /*0d90*/  @P0 LOP3.LUT R7, R7, R24, RZ, 0x3c, !PT ;  /* 0x0000001807070212 */ /* 0x004fe200078e3cff */
[----:B------:R-:W-:Y:S06]  /*0da0*/  BRA.U UP0, `(.L_x_4) ;  /* 0xfffffff5004c7547 */ /* 0x000fec000b83ffff */
[----:B------:R-:W-:-:S05]  /*0db0*/  VIADD R16, R16, 0x1 ;  /* 0x0000000110107836 */ /* 0x000fca0000000000 */
[----:B------:R-:W-:-:S13]  /*0dc0*/  ISETP.NE.AND P0, PT, R16, 0x5, PT ;  /* 0x000000051000780c */ /* 0x000fda0003f05270 */
[----:B------:R-:W-:Y:S05]  /*0dd0*/  @P0 BRA `(.L_x_5) ;  /* 0xfffffff400300947 */ /* 0x000fea000383ffff */
[----:B------:R0:W-:Y:S01]  /*0de0*/  STL [R1+0x4], R3 ;  /* 0x0000040301007387 */ /* 0x0001e20000100800 */
[----:B------:R-:W-:-:S03]  /*0df0*/  ISETP.NE.U32.AND P0, PT, R21, 0x1, PT ;  /* 0x000000011500780c */ /* 0x000fc60003f05070 */
[----:B------:R0:W-:Y:S01]  /*0e00*/  STL.64 [R1+0x8], R6 ;  /* 0x0000080601007387 */ /* 0x0001e20000100a00 */
[----:B------:R-:W-:-:S03]  /*0e10*/  ISETP.NE.AND.EX P0, PT, RZ, RZ, PT, P0 ;  /* 0x000000ffff00720c */ /* 0x000fc60003f05300 */
[----:B------:R0:W-:Y:S10]  /*0e20*/  STL.64 [R1+0x10], R4 ;  /* 0x0000100401007387 */ /* 0x0001f40000100a00 */
[----:B------:R-:W-:Y:S05]  /*0e30*/  @!P0 BRA `(.L_x_3) ;  /* 0x0000001800048947 */ /* 0x000fea0003800000 */
[----:B------:R-:W-:Y:S01]  /*0e40*/  UMOV UR4, URZ ;  /* 0x000000ff00047c82 */ /* 0x000fe20008000000 */
[----:B------:R-:W-:Y:S01]  /*0e50*/  UMOV UR5, URZ ;  /* 0x000000ff00057c82 */ /* 0x000fe20008000000 */
[----:B------:R-:W-:Y:S02]  /*0e60*/  IMAD.MOV.U32 R16, RZ, RZ, RZ ;  /* 0x000000ffff107224 */ /* 0x000fe400078e00ff */
[----:B0-----:R-:W-:Y:S02]  /*0e70*/  IMAD.MOV.U32 R3, RZ, RZ, RZ ;  /* 0x000000ffff037224 */ /* 0x001fe400078e00ff */
[----:B------:R-:W-:Y:S02]  /*0e80*/  IMAD.U32 R5, RZ, RZ, UR4 ;  /* 0x00000004ff057e24 */ /* 0x000fe4000f8e00ff */
[----:B------:R-:W-:Y:S02]  /*0e90*/  IMAD.U32 R4, RZ, RZ, UR5 ;  /* 0x00000005ff047e24 */ /* 0x000fe4000f8e00ff */
[----:B------:R-:W-:-:S02]  /*0ea0*/  IMAD.U32 R7, RZ, RZ, UR4 ;  /* 0x00000004ff077e24 */ /* 0x000fc4000f8e00ff */
[----:B------:R-:W-:-:S07]  /*0eb0*/  IMAD.U32 R6, RZ, RZ, UR5 ;  /* 0x00000005ff067e24 */ /* 0x000fce000f8e00ff */
.L_x_7:
[----:B------:R-:W-:-:S06]  /*0ec0*/  IMAD R17, R16, 0x4, R1 ;  /* 0x0000000410117824 */ /* 0x000fcc00078e0201 */
[----:B------:R-:W5:Y:S01]  /*0ed0*/  LDL R17, [R17+0x4] ;  /* 0x0000040011117983 */ /* 0x000f620000100800 */
[----:B------:R-:W-:Y:S01]  /*0ee0*/  IMAD.SHL.U32 R18, R16, 0x20, RZ ;  /* 0x0000002010127824 */ /* 0x000fe200078e00ff */
[----:B------:R-:W-:-:S06]  /*0ef0*/  UMOV UR4, URZ ;  /* 0x000000ff00047c82 */ /* 0x000fcc0008000000 */
.L_x_6:
        /* <DEDUP_REMOVED lines=181> */
[----:B------:R-:W-:Y:S05]  /*1a50*/  @P0 BRA `(.L_x_3) ;  /* 0x0000000800fc0947 */ /* 0x000fea0003800000 */
[----:B------:R-:W-:Y:S01]  /*1a60*/  UMOV UR4, URZ ;  /* 0x000000ff00047c82 */ /* 0x000fe20008000000 */
[----:B------:R-:W-:Y:S01]  /*1a70*/  UMOV UR5, URZ ;  /* 0x000000ff00057c82 */ /* 0x000fe20008000000 */
[----:B------:R-:W-:Y:S02]  /*1a80*/  IMAD.MOV.U32 R16, RZ, RZ, RZ ;  /* 0x000000ffff107224 */ /* 0x000fe400078e00ff */
[----:B-1----:R-:W-:Y:S02]  /*1a90*/  IMAD.MOV.U32 R3, RZ, RZ, RZ ;  /* 0x000000ffff037224 */ /* 0x002fe400078e00ff */
[----:B------:R-:W-:Y:S02]  /*1aa0*/  IMAD.U32 R5, RZ, RZ, UR4 ;  /* 0x00000004ff057e24 */ /* 0x000fe4000f8e00ff */
[----:B------:R-:W-:Y:S02]  /*1ab0*/  IMAD.U32 R4, RZ, RZ, UR5 ;  /* 0x00000005ff047e24 */ /* 0x000fe4000f8e00ff */
[----:B------:R-:W-:-:S02]  /*1ac0*/  IMAD.U32 R7, RZ, RZ, UR4 ;  /* 0x00000004ff077e24 */ /* 0x000fc4000f8e00ff */
[----:B------:R-:W-:-:S07]  /*1ad0*/  IMAD.U32 R6, RZ, RZ, UR5 ;  /* 0x00000005ff067e24 */ /* 0x000fce000f8e00ff */
.L_x_9:
[----:B------:R-:W-:-:S06]  /*1ae0*/  IMAD R17, R16, 0x4, R1 ;  /* 0x0000000410117824 */ /* 0x000fcc00078e0201 */
[----:B------:R-:W5:Y:S01]  /*1af0*/  LDL R17, [R17+0x4] ;  /* 0x0000040011117983 */ /* 0x000f620000100800 */
[----:B------:R-:W-:Y:S01]  /*1b00*/  IMAD.SHL.U32 R18, R16, 0x20, RZ ;  /* 0x0000002010127824 */ /* 0x000fe200078e00ff */
[----:B------:R-:W-:-:S06]  /*1b10*/  UMOV UR4, URZ ;  /* 0x000000ff00047c82 */ /* 0x000fcc0008000000 */
.L_x_8:
        /* <DEDUP_REMOVED lines=10> */
[----:B------:R-:W4:Y:S04]  /*1bc0*/  @P3 LDG.E R26, desc[UR6][R10.64+0x4c] ;  /* 0x00004c060a1a3981 */ /* 0x000f28000c1e1900 */
[----:B------:R-:W4:Y:S04]  /*1bd0*/  @!P0 LDG.E R19, desc[UR6][R10.64+0x4] ;  /* 0x000004060a138981 */ /* 0x000f28000c1e1900 */
[----:B------:R-:W4:Y:S04]  /*1be0*/  @!P0 LDG.E R21, desc[UR6][R10.64+0xc] ;  /* 0x00000c060a158981 */ /* 0x000f28000c1e1900 */
[----:B------:R-:W4:Y:S01]  /*1bf0*/  @P3 LDG.E R25, desc[UR6][R10.64+0x40] ;  /* 0x000040060a193981 */ /* 0x000f22000c1e1900 */
[----:B--2---:R-:W-:-:S03]  /*1c00*/  @!P0 LOP3.LUT R5, R5, R20, RZ, 0x3c, !PT ;  /* 0x0000001405058212 */ /* 0x004fc600078e3cff */
[----:B------:R-:W2:Y:S01]  /*1c10*/  @!P0 LDG.E R20, desc[UR6][R10.64] ;  /* 0x000000060a148981 */ /* 0x000ea2000c1e1900 */
[----:B---3--:R-:W-:-:S03]  /*1c20*/  @P1 LOP3.LUT R5, R5, R22, RZ, 0x3c, !PT ;  /* 0x0000001605051212 */ /* 0x008fc600078e3cff */
[----:B------:R-:W3:Y:S01]  /*1c30*/  @!P0 LDG.E R22, desc[UR6][R10.64+0x8] ;  /* 0x000008060a168981 */ /* 0x000ee2000c1e1900 */
[----:B----4-:R-:W-:-:S03]  /*1c40*/  @P2 LOP3.LUT R5, R5, R24, RZ, 0x3c, !PT ;  /* 0x0000001805052212 */ /* 0x010fc600078e3cff */
[----:B------:R-:W4:Y:S01]  /*1c50*/  @P4 LDG.E R24, desc[UR6][R10.64+0x60] ;  /* 0x000060060a184981 */ /* 0x000f22000c1e1900 */
[----:B------:R-:W-:-:S03]  /*1c60*/  @P3 LOP3.LUT R5, R5, R26, RZ, 0x3c, !PT ;  /* 0x0000001a05053212 */ /* 0x000fc600078e3cff */
[----:B------:R-:W4:Y:S01]  /*1c70*/  @P5 LDG.E R26, desc[UR6][R10.64+0x74] ;  /* 0x000074060a1a5981 */ /* 0x000f22000c1e1900 */
[----:B------:R-:W-:-:S03]  /*1c80*/  @!P0 LOP3.LUT R6, R6, R19, RZ, 0x3c, !PT ;  /* 0x0000001306068212 */ /* 0x000fc600078e3cff */
[----:B------:R-:W4:Y:S01]  /*1c90*/  @P1 LDG.E R19, desc[UR6][R10.64+0x18] ;  /* 0x000018060a131981 */ /* 0x000f22000c1e1900 */
[----:B------:R-:W-:-:S03]  /*1ca0*/  @!P0 LOP3.LUT R4, R4, R21, RZ, 0x3c, !PT ;  /* 0x0000001504048212 */ /* 0x000fc600078e3cff */
[----:B------:R-:W4:Y:S01]  /*1cb0*/  @P1 LDG.E R21, desc[UR6][R10.64+0x20] ;  /* 0x000020060a151981 */ /* 0x000f22000c1e1900 */
[----:B--2---:R-:W-:-:S03]  /*1cc0*/  @!P0 LOP3.LUT R3, R3, R20, RZ, 0x3c, !PT ;  /* 0x0000001403038212 */ /* 0x004fc600078e3cff */
[----:B------:R-:W2:Y:S01]  /*1cd0*/  @P1 LDG.E R20, desc[UR6][R10.64+0x14] ;  /* 0x000014060a141981 */ /* 0x000ea2000c1e1900 */
[----:B---3--:R-:W-:-:S03]  /*1ce0*/  @!P0 LOP3.LUT R7, R7, R22, RZ, 0x3c, !PT ;  /* 0x0000001607078212 */ /* 0x008fc600078e3cff */
[----:B------:R-:W3:Y:S01]  /*1cf0*/  @P1 LDG.E R22, desc[UR6][R10.64+0x1c] ;  /* 0x00001c060a161981 */ /* 0x000ee2000c1e1900 */
[----:B----4-:R-:W-:-:S03]  /*1d00*/  @P4 LOP3.LUT R5, R5, R24, RZ, 0x3c, !PT ;  /* 0x0000001805054212 */ /* 0x010fc600078e3cff */
[----:B------:R-:W4:Y:S01]  /*1d10*/  @P2 LDG.E R24, desc[UR6][R10.64+0x28] ;  /* 0x000028060a182981 */ /* 0x000f22000c1e1900 */
[----:B------:R-:W-:-:S03]  /*1d20*/  @P1 LOP3.LUT R6, R6, R19, RZ, 0x3c, !PT ;  /* 0x0000001306061212 */ /* 0x000fc600078e3cff */
[----:B------:R-:W4:Y:S01]  /*1d30*/  @P2 LDG.E R19, desc[UR6][R10.64+0x2c] ;  /* 0x00002c060a132981 */ /* 0x000f22000c1e1900 */
[----:B------:R-:W-:-:S03]  /*1d40*/  @P1 LOP3.LUT R4, R4, R21, RZ, 0x3c, !PT ;  /* 0x0000001504041212 */ /* 0x000fc600078e3cff */
        /* <DEDUP_REMOVED lines=9> */
[----:B------:R-:W-:Y:S02]  /*1de0*/  @P2 LOP3.LUT R4, R4, R21, RZ, 0x3c, !PT ;  /* 0x0000001504042212 */ /* 0x000fe400078e3cff */
[----:B------:R-:W-:Y:S01]  /*1df0*/  @P3 LOP3.LUT R6, R6, R25, RZ, 0x3c, !PT ;  /* 0x0000001906063212 */ /* 0x000fe200078e3cff */
        /* <DEDUP_REMOVED lines=20> */
[----:B------:R-:W-:Y:S02]  /*1f40*/  LOP3.LUT P0, RZ, R23, 0x80, RZ, 0xc0, !PT ;  /* 0x0000008017ff7812 */ /* 0x000fe4000780c0ff */
[----:B------:R-:W-:Y:S02]  /*1f50*/  @P5 LOP3.LUT R5, R5, R26, RZ, 0x3c, !PT ;  /* 0x0000001a05055212 */ /* 0x000fe400078e3cff */
[----:B------:R-:W4:Y:S01]  /*1f60*/  @P6 LDG.E R26, desc[UR6][R10.64+0x88] ;  /* 0x000088060a1a6981 */ /* 0x000f22000c1e1900 */
[----:B------:R-:W-:-:S03]  /*1f70*/  @P5 LOP3.LUT R6, R6, R19, RZ, 0x3c, !PT ;  /* 0x0000001306065212 */ /* 0x000fc600078e3cff */
[----:B------:R-:W4:Y:S01]  /*1f80*/  @P6 LDG.E R19, desc[UR6][R10.64+0x84] ;  /* 0x000084060a136981 */ /* 0x000f22000c1e1900 */
[----:B------:R-:W-:-:S04]  /*1f90*/  @P5 LOP3.LUT R4, R4, R21, RZ, 0x3c, !PT ;  /* 0x0000001504045212 */ /* 0x000fc800078e3cff */
        /* <DEDUP_REMOVED lines=9> */
[----:B------:R-:W-:Y:S02]  /*2030*/  @P6 LOP3.LUT R5, R5, R26, RZ, 0x3c, !PT ;  /* 0x0000001a05056212 */ /* 0x000fe400078e3cff */
[----:B------:R-:W-:Y:S02]  /*2040*/  @P6 LOP3.LUT R4, R4, R19, RZ, 0x3c, !PT ;  /* 0x0000001304046212 */ /* 0x000fe400078e3cff */
[----:B------:R-:W-:Y:S02]  /*2050*/  @P0 LOP3.LUT R6, R6, R21, RZ, 0x3c, !PT ;  /* 0x0000001506060212 */ /* 0x000fe400078e3cff */
[----:B------:R-:W-:Y:S02]  /*2060*/  @P0 LOP3.LUT R4, R4, R25, RZ, 0x3c, !PT ;  /* 0x0000001904040212 */ /* 0x000fe400078e3cff */
[----:B--2---:R-:W-:Y:S02]  /*2070*/  @P0 LOP3.LUT R3, R3, R20, RZ, 0x3c, !PT ;  /* 0x0000001403030212 */ /* 0x004fe400078e3cff */
[----:B---3--:R-:W-:-:S02]  /*2080*/  @P0 LOP3.LUT R7, R7, R22, RZ, 0x3c, !PT ;  /* 0x0000001607070212 */ /* 0x008fc400078e3cff */
[----:B----4-:R-:W-:Y:S02]  /*2090*/  @P0 LOP3.LUT R5, R5, R24, RZ, 0x3c, !PT ;  /* 0x0000001805050212 */ /* 0x010fe400078e3cff */
[----:B------:R-:W-:-:S13]  /*20a0*/  R2P PR, R23.B1, 0x7f ;  /* 0x0000007f17007804 */ /* 0x000fda0000001000 */
[----:B------:R-:W2:Y:S04]  /*20b0*/  @P0 LDG.E R22, desc[UR6][R10.64+0xa0] ;  /* 0x0000a0060a160981 */ /* 0x000ea8000c1e1900 */
[----:B------:R-:W3:Y:S04]  /*20c0*/  @P0 LDG.E R19, desc[UR6][R10.64+0xa4] ;  /* 0x0000a4060a130981 */ /* 0x000ee8000c1e1900 */
[----:B------:R-:W4:Y:S04]  /*20d0*/  @P0 LDG.E R21, desc[UR6][R10.64+0xac] ;  /* 0x0000ac060a150981 */ /* 0x000f28000c1e1900 */
        /* <DEDUP_REMOVED lines=14> */
[----:B------:R-:W-:Y:S02]  /*21c0*/  LOP3.LUT P0, RZ, R23, 0x8000, RZ, 0xc0, !PT ;  /* 0x0000800017ff7812 */ /* 0x000fe4000780c0ff */
        /* <DEDUP_REMOVED lines=22> */
[----:B------:R-:W-:Y:S01]  /*2330*/  @P2 LOP3.LUT R5, R5, R24, RZ, 0x3c, !PT ;  /* 0x0000001805052212 */ /* 0x000fe200078e3cff */
[----:B------:R-:W4:Y:S04]  /*2340*/  @P4 LDG.E R23, desc[UR6][R10.64+0xfc] ;  /* 0x0000fc060a174981 */ /* 0x000f28000c1e1900 */
        /* <DEDUP_REMOVED lines=12> */
[----:B------:R-:W3:Y:S01]  /*2410*/  @P5 LDG.E R23, desc[UR6][R10.64+0x110] ;  /* 0x000110060a175981 */ /* 0x000ee2000c1e1900 */
[----:B------:R-:W-:-:S03]  /*2420*/  @P4 LOP3.LUT R3, R3, R24, RZ, 0x3c, !PT ;  /* 0x0000001803034212 */ /* 0x000fc600078e3cff */
[----:B------:R-:W3:Y:S01]  /*2430*/  @P5 LDG.E R24, desc[UR6][R10.64+0x10c] ;  /* 0x00010c060a185981 */ /* 0x000ee2000c1e1900 */
[----:B------:R-:W-:-:S03]  /*2440*/  @P4 LOP3.LUT R5, R5, R20, RZ, 0x3c, !PT ;  /* 0x0000001405054212 */ /* 0x000fc600078e3cff */
[----:B------:R-:W3:Y:S01]  /*2450*/  @P6 LDG.E R20, desc[UR6][R10.64+0x120] ;  /* 0x000120060a146981 */ /* 0x000ee2000c1e1900 */
[----:B------:R-:W-:-:S03]  /*2460*/  @P5 LOP3.LUT R5, R5, R26, RZ, 0x3c, !PT ;  /* 0x0000001a05055212 */ /* 0x000fc600078e3cff */
[----:B------:R-:W3:Y:S01]  /*2470*/  @P0 LDG.E R26, desc[UR6][R10.64+0x134] ;  /* 0x000134060a1a0981 */ /* 0x000ee2000c1e1900 */
[----:B--2---:R-:W-:-:S03]  /*2480*/  @P5 LOP3.LUT R3, R3, R22, RZ, 0x3c, !PT ;  /* 0x0000001603035212 */ /* 0x004fc600078e3cff */
[----:B------:R-:W2:Y:S01]  /*2490*/  @P6 LDG.E R22, desc[UR6][R10.64+0x128] ;  /* 0x000128060a166981 */ /* 0x000ea2000c1e1900 */
[----:B------:R-:W-:-:S03]  /*24a0*/  @P6 LOP3.LUT R3, R3, R28, RZ, 0x3c, !PT ;  /* 0x0000001c03036212 */ /* 0x000fc600078e3cff */
[----:B------:R-:W2:Y:S01]  /*24b0*/  @P0 LDG.E R28, desc[UR6][R10.64+0x13c] ;  /* 0x00013c060a1c0981 */ /* 0x000ea2000c1e1900 */
[----:B----4-:R-:W-:-:S03]  /*24c0*/  @P5 LOP3.LUT R6, R6, R21, RZ, 0x3c, !PT ;  /* 0x0000001506065212 */ /* 0x010fc600078e3cff */
[----:B------:R-:W4:Y:S01]  /*24d0*/  @P6 LDG.E R21, desc[UR6][R10.64+0x124] ;  /* 0x000124060a156981 */ /* 0x000f22000c1e1900 */
[----:B---3--:R-:W-:Y:S02]  /*24e0*/  @P5 LOP3.LUT R4, R4, R23, RZ, 0x3c, !PT ;  /* 0x0000001704045212 */ /* 0x008fe400078e3cff */
[----:B------:R-:W-:Y:S01]  /*24f0*/  @P6 LOP3.LUT R6, R6, R19, RZ, 0x3c, !PT ;  /* 0x0000001306066212 */ /* 0x000fe200078e3cff */
[----:B------:R-:W3:Y:S01]  /*2500*/  @P0 LDG.E R23, desc[UR6][R10.64+0x138] ;  /* 0x000138060a170981 */ /* 0x000ee2000c1e1900 */
[----:B------:R-:W-:-:S03]  /*2510*/  @P5 LOP3.LUT R7, R7, R24, RZ, 0x3c, !PT ;  /* 0x0000001807075212 */ /* 0x000fc600078e3cff */
[----:B------:R-:W3:Y:S04]  /*2520*/  @P0 LDG.E R24, desc[UR6][R10.64+0x12c] ;  /* 0x00012c060a180981 */ /* 0x000ee8000c1e1900 */
[----:B------:R-:W3:Y:S01]  /*2530*/  @P0 LDG.E R19, desc[UR6][R10.64+0x130] ;  /* 0x000130060a130981 */ /* 0x000ee2000c1e1900 */
[----:B------:R-:W-:-:S04]  /*2540*/  UIADD3 UR4, UPT, UPT, UR4, 0x10, URZ ;  /* 0x0000001004047890 */ /* 0x000fc8000fffe0ff */
[----:B------:R-:W-:Y:S01]  /*2550*/  UISETP.NE.AND UP0, UPT, UR4, 0x20, UPT ;  /* 0x000000200400788c */ /* 0x000fe2000bf05270 */
[----:B------:R-:W-:-:S04]  /*2560*/  @P6 LOP3.LUT R7, R7, R20, RZ, 0x3c, !PT ;  /* 0x0000001407076212 */ /* 0x000fc800078e3cff */
[----:B------:R-:W-:Y:S02]  /*2570*/  @P0 LOP3.LUT R7, R7, R26, RZ, 0x3c, !PT ;  /* 0x0000001a07070212 */ /* 0x000fe400078e3cff */
[----:B--2---:R-:W-:-:S04]  /*2580*/  @P6 LOP3.LUT R5, R5, R22, RZ, 0x3c, !PT ;  /* 0x0000001605056212 */ /* 0x004fc800078e3cff */
[----:B------:R-:W-:Y:S02]  /*2590*/  @P0 LOP3.LUT R5, R5, R28, RZ, 0x3c, !PT ;  /* 0x0000001c05050212 */ /* 0x000fe400078e3cff */
[----:B----4-:R-:W-:-:S04]  /*25a0*/  @P6 LOP3.LUT R4, R4, R21, RZ, 0x3c, !PT ;  /* 0x0000001504046212 */ /* 0x010fc800078e3cff */
[----:B---3--:R-:W-:Y:S02]  /*25b0*/  @P0 LOP3.LUT R4, R4, R23, RZ, 0x3c, !PT ;  /* 0x0000001704040212 */ /* 0x008fe400078e3cff */
[----:B------:R-:W-:Y:S02]  /*25c0*/  @P0 LOP3.LUT R3, R3, R24, RZ, 0x3c, !PT ;  /* 0x0000001803030212 */ /* 0x000fe400078e3cff */
[----:B------:R-:W-:Y:S01]  /*25d0*/  @P0 LOP3.LUT R6, R6, R19, RZ, 0x3c, !PT ;  /* 0x0000001306060212 */ /* 0x000fe200078e3cff */
[----:B------:R-:W-:Y:S06]  /*25e0*/  BRA.U UP0, `(.L_x_8) ;  /* 0xfffffff5004c7547 */ /* 0x000fec000b83ffff */
[----:B------:R-:W-:-:S05]  /*25f0*/  VIADD R16, R16, 0x1 ;  /* 0x0000000110107836 */ /* 0x000fca0000000000 */
[----:B------:R-:W-:-:S13]  /*2600*/  ISETP.NE.AND P0, PT, R16, 0x5, PT ;  /* 0x000000051000780c */ /* 0x000fda0003f05270 */
[----:B------:R-:W-:Y:S05]  /*2610*/  @P0 BRA `(.L_x_9) ;  /* 0xfffffff400300947 */ /* 0x000fea000383ffff */
[----:B------:R2:W-:Y:S04]  /*2620*/  STL [R1+0x4], R3 ;  /* 0x0000040301007387 */ /* 0x0005e80000100800 */
[----:B------:R2:W-:Y:S04]  /*2630*/  STL.64 [R1+0x8], R6 ;  /* 0x0000080601007387 */ /* 0x0005e80000100a00 */
[----:B------:R2:W-:Y:S02]  /*2640*/  STL.64 [R1+0x10], R4 ;  /* 0x0000100401007387 */ /* 0x0005e40000100a00 */
.L_x_3:
[----:B------:R-:W-:Y:S05]  /*2650*/  BSYNC.RECONVERGENT B1 ;  /* 0x0000000000017941 */ /* 0x000fea0003800200 */
.L_x_2:
[----:B------:R-:W-:Y:S01]  /*2660*/  ISETP.GT.U32.AND P0, PT, R14, 0x3, PT ;  /* 0x000000030e00780c */ /* 0x000fe20003f04070 */
[----:B------:R-:W-:Y:S01]  /*2670*/  VIADD R2, R2, 0x1 ;  /* 0x0000000102027836 */ /* 0x000fe20000000000 */
[--C-:B------:R-:W-:Y:S02]  /*2680*/  SHF.R.U64 R14, R14, 0x2, R15.reuse ;  /* 0x000000020e0e7819 */ /* 0x100fe4000000120f */
[----:B------:R-:W-:Y:S02]  /*2690*/  ISETP.GT.U32.AND.EX P0, PT, R15, RZ, PT, P0 ;  /* 0x000000ff0f00720c */ /* 0x000fe40003f04100 */
[----:B------:R-:W-:-:S11]  /*26a0*/  SHF.R.U32.HI R15, RZ, 0x2, R15 ;  /* 0x00000002ff0f7819 */ /* 0x000fd6000001160f */
[----:B------:R-:W-:Y:S05]  /*26b0*/  @P0 BRA `(.L_x_10) ;  /* 0xffffffd800cc0947 */ /* 0x000fea000383ffff */
.L_x_1:
[----:B------:R-:W-:Y:S05]  /*26c0*/  BSYNC.RECONVERGENT B0 ;  /* 0x0000000000007941 */ /* 0x000fea0003800200 */
.L_x_0:
[----:B------:R-:W3:Y:S01]  /*26d0*/  S2R R14, SR_TID.X ;  /* 0x00000000000e7919 */ /* 0x000ee20000002100 */
[----:B------:R-:W4:Y:S01]  /*26e0*/  S2UR UR5, SR_CgaCtaId ;  /* 0x00000000000579c3 */ /* 0x000f220000008800 */
[----:B------:R-:W-:Y:S01]  /*26f0*/  UMOV UR4, 0x400 ;  /* 0x0000040000047882 */ /* 0x000fe20000000000 */
[----:B0-----:R-:W-:Y:S02]  /*2700*/  IMAD R2, R12, -0x658354e5, R13 ;  /* 0x9a7cab1b0c027824 */ /* 0x001fe400078e020d */
[----:B------:R-:W-:Y:S02]  /*2710*/  IMAD.MOV.U32 R13, RZ, RZ, R3 ;  /* 0x000000ffff0d7224 */ /* 0x000fe400078e0003 */
[----:B------:R-:W-:Y:S01]  /*2720*/  VIADD R2, R2, 0x6a788e ;  /* 0x006a788e02027836 */ /* 0x000fe20000000000 */
[----:B----4-:R-:W-:-:S06]  /*2730*/  ULEA UR4, UR5, UR4, 0x18 ;  /* 0x0000000405047291 */ /* 0x010fcc000f8ec0ff */
[----:B---3--:R-:W-:Y:S01]  /*2740*/  LEA R11, R14, UR4, 0x3 ;  /* 0x000000040e0b7c11 */ /* 0x008fe2000f8e18ff */
[----:B------:R-:W-:-:S04]  /*2750*/  UMOV UR4, URZ ;  /* 0x000000ff00047c82 */ /* 0x000fc80008000000 */
[----:B------:R0:W3:Y:S02]  /*2760*/  LDS.64 R8, [R11] ;  /* 0x000000000b087984 */ /* 0x0000e40000000a00 */
.L_x_11:
[----:B------:R-:W-:Y:S01]  /*2770*/  SHF.R.U32.HI R10, RZ, 0x2, R13 ;  /* 0x00000002ff0a7819 */ /* 0x000fe2000001160d */
[----:B-12---:R-:W-:Y:S01]  /*2780*/  IMAD.SHL.U32 R3, R5, 0x10, RZ ;  /* 0x0000001005037824 */ /* 0x006fe200078e00ff */
[----:B------:R-:W-:Y:S01]  /*2790*/  SHF.R.U32.HI R15, RZ, 0x2, R4 ;  /* 0x00000002ff0f7819 */ /* 0x000fe20000011604 */
[----:B------:R-:W-:Y:S01]  /*27a0*/  UIADD3 UR4, UPT, UPT, UR4, 0x4, URZ ;  /* 0x0000000404047890 */ /* 0x000fe2000fffe0ff */
[----:B------:R-:W-:Y:S02]  /*27b0*/  LOP3.LUT R10, R10, R13, RZ, 0x3c, !PT ;  /* 0x0000000d0a0a7212 */ /* 0x000fe400078e3cff */
[----:B------:R-:W-:Y:S01]  /*27c0*/  SHF.R.U32.HI R13, RZ, 0x2, R6 ;  /* 0x00000002ff0d7819 */ /* 0x000fe20000011606 */
[----:B------:R-:W-:Y:S01]  /*27d0*/  UISETP.NE.AND UP0, UPT, UR4, 0x989680, UPT ;  /* 0x009896800400788c */ /* 0x000fe2000bf05270 */
[----:B------:R-:W-:Y:S01]  /*27e0*/  LOP3.LUT R4, R15, R4, RZ, 0x3c, !PT ;  /* 0x000000040f047212 */ /* 0x000fe200078e3cff */
[----:B------:R-:W-:Y:S01]  /*27f0*/  IMAD.SHL.U32 R12, R10, 0x2, RZ ;  /* 0x000000020a0c7824 */ /* 0x000fe200078e00ff */
[----:B------:R-:W-:-:S04]  /*2800*/  LOP3.LUT R13, R13, R6, RZ, 0x3c, !PT ;  /* 0x000000060d0d7212 */ /* 0x000fc800078e3cff */
[----:B------:R-:W-:Y:S01]  /*2810*/  LOP3.LUT R12, R10, R12, R3, 0x96, !PT ;  /* 0x0000000c0a0c7212 */ /* 0x000fe200078e9603 */
[----:B------:R-:W-:-:S03]  /*2820*/  IMAD.SHL.U32 R10, R13, 0x2, RZ ;  /* 0x000000020d0a7824 */ /* 0x000fc600078e00ff */
[----:B------:R-:W-:Y:S02]  /*2830*/  LOP3.LUT R3, R12, R5, RZ, 0x3c, !PT ;  /* 0x000000050c037212 */ /* 0x000fe400078e3cff */
[----:B------:R-:W-:-:S03]  /*2840*/  SHF.R.U32.HI R12, RZ, 0x2, R7 ;  /* 0x00000002ff0c7819 */ /* 0x000fc60000011607 */
[----:B------:R-:W-:Y:S01]  /*2850*/  IMAD.SHL.U32 R6, R3, 0x10, RZ ;  /* 0x0000001003067824 */ /* 0x000fe200078e00ff */
[----:B------:R-:W-:-:S04]  /*2860*/  LOP3.LUT R12, R12, R7, RZ, 0x3c, !PT ;  /* 0x000000070c0c7212 */ /* 0x000fc800078e3cff */
[----:B------:R-:W-:Y:S02]  /*2870*/  LOP3.LUT R6, R13, R10, R6, 0x96, !PT ;  /* 0x0000000a0d067212 */ /* 0x000fe400078e9606 */
[----:B------:R-:W-:Y:S02]  /*2880*/  SHF.R.U32.HI R10, RZ, 0x2, R5 ;  /* 0x00000002ff0a7819 */ /* 0x000fe40000011605 */
[----:B------:R-:W-:Y:S01]  /*2890*/  LOP3.LUT R7, R6, R3, RZ, 0x3c, !PT ;  /* 0x0000000306077212 */ /* 0x000fe200078e3cff */
[----:B------:R-:W-:Y:S01]  /*28a0*/  IMAD.SHL.U32 R6, R12, 0x2, RZ ;  /* 0x000000020c067824 */ /* 0x000fe200078e00ff */
[----:B------:R-:W-:-:S03]  /*28b0*/  LOP3.LUT R10, R10, R5, RZ, 0x3c, !PT ;  /* 0x000000050a0a7212 */ /* 0x000fc600078e3cff */
[----:B------:R-:W-:-:S05]  /*28c0*/  IMAD.SHL.U32 R13, R7, 0x10, RZ ;  /* 0x00000010070d7824 */ /* 0x000fca00078e00ff */
[----:B------:R-:W-:Y:S01]  /*28d0*/  LOP3.LUT R6, R12, R6, R13, 0x96, !PT ;  /* 0x000000060c067212 */ /* 0x000fe200078e960d */
[----:B------:R-:W-:-:S03]  /*28e0*/  IMAD.IADD R12, R3, 0x1, R2 ;  /* 0x00000001030c7824 */ /* 0x000fc600078e0202 */
[----:B------:R-:W-:Y:S01]  /*28f0*/  LOP3.LUT R15, R6, R7, RZ, 0x3c, !PT ;  /* 0x00000007060f7212 */ /* 0x000fe200078e3cff */
[----:B------:R-:W-:Y:S01]  /*2900*/  IMAD.SHL.U32 R6, R4, 0x2, RZ ;  /* 0x0000000204067824 */ /* 0x000fe200078e00ff */
[----:B------:R-:W-:Y:S02]  /*2910*/  I2FP.F32.U32 R16, R12 ;  /* 0x0000000c00107245 */ /* 0x000fe40000201000 */
[----:B------:R-:W-:Y:S01]  /*2920*/  SHF.R.U32.HI R12, RZ, 0x2, R7 ;  /* 0x00000002ff0c7819 */ /* 0x000fe20000011607 */
[----:B------:R-:W-:-:S03]  /*2930*/  IMAD.SHL.U32 R13, R15, 0x10, RZ ;  /* 0x000000100f0d7824 */ /* 0x000fc600078e00ff */
[----:B------:R-:W-:Y:S02]  /*2940*/  LOP3.LUT R12, R12, R7, RZ, 0x3c, !PT ;  /* 0x000000070c0c7212 */ /* 0x000fe400078e3cff */
[----:B------:R-:W-:Y:S01]  /*2950*/  LOP3.LUT R6, R4, R6, R13, 0x96, !PT ;  /* 0x0000000604067212 */ /* 0x000fe200078e960d */
[----:B------:R-:W-:-:S03]  /*2960*/  IMAD.SHL.U32 R4, R10, 0x2, RZ ;  /* 0x000000020a047824 */ /* 0x000fc600078e00ff */
[----:B------:R-:W-:Y:S02]  /*2970*/  LOP3.LUT R13, R6, R15, RZ, 0x3c, !PT ;  /* 0x0000000f060d7212 */ /* 0x000fe400078e3cff */
[----:B------:R-:W-:-:S03]  /*2980*/  SHF.R.U32.HI R6, RZ, 0x2, R3 ;  /* 0x00000002ff067819 */ /* 0x000fc60000011603 */
[----:B------:R-:W-:-:S05]  /*2990*/  IMAD.SHL.U32 R5, R13, 0x10, RZ ;  /* 0x000000100d057824 */ /* 0x000fca00078e00ff */
[----:B------:R-:W-:Y:S02]  /*29a0*/  LOP3.LUT R4, R10, R4, R5, 0x96, !PT ;  /* 0x000000040a047212 */ /* 0x000fe400078e9605 */
[----:B------:R-:W-:Y:S01]  /*29b0*/  LOP3.LUT R5, R6, R3, RZ, 0x3c, !PT ;  /* 0x0000000306057212 */ /* 0x000fe200078e3cff */
[----:B------:R-:W-:Y:S01]  /*29c0*/  IMAD.MOV.U32 R3, RZ, RZ, 0x2f800000 ;  /* 0x2f800000ff037424 */ /* 0x000fe200078e00ff */
[----:B------:R-:W-:Y:S02]  /*29d0*/  IADD3 R10, PT, PT, R2, 0x587c5, R7 ;  /* 0x000587c5020a7810 */ /* 0x000fe40007ffe007 */
[----:B------:R-:W-:Y:S01]  /*29e0*/  LOP3.LUT R6, R4, R13, RZ, 0x3c, !PT ;  /* 0x0000000d04067212 */ /* 0x000fe200078e3cff */
[----:B------:R-:W-:Y:S01]  /*29f0*/  FFMA R16, R16, R3, 1.1641532182693481445e-10 ;  /* 0x2f00000010107423 */ /* 0x000fe20000000003 */
[----:B------:R-:W-:Y:S01]  /*2a00*/  I2FP.F32.U32 R18, R10 ;  /* 0x0000000a00127245 */ /* 0x000fe20000201000 */
[----:B------:R-:W-:Y:S02]  /*2a10*/  IMAD.SHL.U32 R10, R5, 0x2, RZ ;  /* 0x00000002050a7824 */ /* 0x000fe400078e00ff */
[----:B------:R-:W-:-:S02]  /*2a20*/  IMAD.SHL.U32 R4, R6, 0x10, RZ ;  /* 0x0000001006047824 */ /* 0x000fc400078e00ff */
[----:B------:R-:W-:-:S03]  /*2a30*/  FFMA R18, R18, R3, 1.1641532182693481445e-10 ;  /* 0x2f00000012127423 */ /* 0x000fc60000000003 */
[----:B------:R-:W-:Y:S01]  /*2a40*/  LOP3.LUT R5, R5, R10, R4, 0x96, !PT ;  /* 0x0000000a05057212 */ /* 0x000fe200078e9604 */
[----:B------:R-:W-:Y:S02]  /*2a50*/  IMAD.SHL.U32 R4, R12, 0x2, RZ ;  /* 0x000000020c047824 */ /* 0x000fe400078e00ff */
[----:B------:R-:W-:Y:S01]  /*2a60*/  FMUL R17, R18, R18 ;  /* 0x0000001212117220 */ /* 0x000fe20000400000 */
[----:B------:R-:W-:Y:S02]  /*2a70*/  SHF.R.U32.HI R10, RZ, 0x2, R15 ;  /* 0x00000002ff0a7819 */ /* 0x000fe4000001160f */
[----:B------:R-:W-:Y:S01]  /*2a80*/  LOP3.LUT R7, R5, R6, RZ, 0x3c, !PT ;  /* 0x0000000605077212 */ /* 0x000fe200078e3cff */
[----:B------:R-:W-:Y:S01]  /*2a90*/  FFMA R17, R16, R16, R17 ;  /* 0x0000001010117223 */ /* 0x000fe20000000011 */
[----:B------:R-:W-:Y:S02]  /*2aa0*/  IADD3 R16, PT, PT, R2, 0xb0f8a, R15 ;  /* 0x000b0f8a02107810 */ /* 0x000fe40007ffe00f */
[----:B------:R-:W-:Y:S01]  /*2ab0*/  LOP3.LUT R15, R10, R15, RZ, 0x3c, !PT ;  /* 0x0000000f0a0f7212 */ /* 0x000fe200078e3cff */
[----:B------:R-:W-:Y:S01]  /*2ac0*/  IMAD.SHL.U32 R5, R7, 0x10, RZ ;  /* 0x0000001007057824 */ /* 0x000fe200078e00ff */
[C---:B------:R-:W-:Y:S01]  /*2ad0*/  IADD3 R18, PT, PT, R2.reuse, 0x10974f, R13 ;  /* 0x0010974f02127810 */ /* 0x040fe20007ffe00d */
[----:B------:R1:W-:Y:S01]  /*2ae0*/  F2I.TRUNC.NTZ R10, R17 ;  /* 0x00000011000a7305 */ /* 0x0003e2000020f100 */
[----:B------:R-:W-:-:S02]  /*2af0*/  IADD3 R20, PT, PT, R2, 0x1ba6d9, R7 ;  /* 0x001ba6d902147810 */ /* 0x000fc40007ffe007 */
[----:B------:R-:W-:Y:S01]  /*2b00*/  LOP3.LUT R4, R12, R4, R5, 0x96, !PT ;  /* 0x000000040c047212 */ /* 0x000fe200078e9605 */
[C---:B------:R-:W-:Y:S01]  /*2b10*/  IMAD.SHL.U32 R5, R15.reuse, 0x2, RZ ;  /* 0x000000020f057824 */ /* 0x040fe200078e00ff */
[----:B------:R-:W-:Y:S02]  /*2b20*/  I2FP.F32.U32 R18, R18 ;  /* 0x0000001200127245 */ /* 0x000fe40000201000 */
[----:B------:R-:W-:Y:S02]  /*2b30*/  LOP3.LUT R4, R4, R7, RZ, 0x3c, !PT ;  /* 0x0000000704047212 */ /* 0x000fe400078e3cff */
[----:B------:R-:W-:Y:S01]  /*2b40*/  I2FP.F32.U32 R16, R16 ;  /* 0x0000001000107245 */ /* 0x000fe20000201000 */
[-C--:B------:R-:W-:Y:S01]  /*2b50*/  FFMA R18, R18, R3.reuse, 1.1641532182693481445e-10 ;  /* 0x2f00000012127423 */ /* 0x080fe20000000003 */
[----:B------:R-:W-:Y:S01]  /*2b60*/  I2FP.F32.U32 R20, R20 ;  /* 0x0000001400147245 */ /* 0x000fe20000201000 */
[----:B------:R-:W-:Y:S02]  /*2b70*/  IMAD.SHL.U32 R12, R4, 0x10, RZ ;  /* 0x00000010040c7824 */ /* 0x000fe400078e00ff */
[-C--:B------:R-:W-:Y:S01]  /*2b80*/  FFMA R16, R16, R3.reuse, 1.1641532182693481445e-10 ;  /* 0x2f00000010107423 */ /* 0x080fe20000000003 */
[----:B------:R-:W-:Y:S01]  /*2b90*/  FMUL R19, R18, R18 ;  /* 0x0000001212137220 */ /* 0x000fe20000400000 */
[----:B------:R-:W-:Y:S01]  /*2ba0*/  FFMA R20, R20, R3, 1.1641532182693481445e-10 ;  /* 0x2f00000014147423 */ /* 0x000fe20000000003 */
[----:B------:R-:W-:-:S02]  /*2bb0*/  LOP3.LUT R5, R15, R5, R12, 0x96, !PT ;  /* 0x000000050f057212 */ /* 0x000fc400078e960c */
[----:B------:R-:W-:Y:S01]  /*2bc0*/  FFMA R12, R16, R16, R19 ;  /* 0x00000010100c7223 */ /* 0x000fe20000000013 */
[----:B------:R-:W-:Y:S01]  /*2bd0*/  IADD3 R18, PT, PT, R2, 0x161f14, R6 ;  /* 0x00161f1402127810 */ /* 0x000fe20007ffe006 */
[----:B------:R-:W-:Y:S01]  /*2be0*/  FMUL R15, R20, R20 ;  /* 0x00000014140f7220 */ /* 0x000fe20000400000 */
[----:B------:R-:W-:Y:S02]  /*2bf0*/  LOP3.LUT R5, R5, R4, RZ, 0x3c, !PT ;  /* 0x0000000405057212 */ /* 0x000fe400078e3cff */
[C---:B------:R-:W-:Y:S01]  /*2c00*/  IADD3 R16, PT, PT, R2.reuse, 0x212e9e, R4 ;  /* 0x00212e9e02107810 */ /* 0x040fe20007ffe004 */
[----:B------:R-:W2:Y:S01]  /*2c10*/  F2I.TRUNC.NTZ R12, R12 ;  /* 0x0000000c000c7305 */ /* 0x000ea2000020f100 */
[C---:B-1----:R-:W-:Y:S01]  /*2c20*/  IADD3 R17, PT, PT, R2.reuse, 0x26b663, R5 ;  /* 0x0026b66302117810 */ /* 0x042fe20007ffe005 */
[----:B------:R-:W-:Y:S01]  /*2c30*/  VIADD R2, R2, 0x2c3e28 ;  /* 0x002c3e2802027836 */ /* 0x000fe20000000000 */
[----:B------:R-:W-:Y:S02]  /*2c40*/  I2FP.F32.U32 R18, R18 ;  /* 0x0000001200127245 */ /* 0x000fe40000201000 */
[----:B------:R-:W-:-:S02]  /*2c50*/  I2FP.F32.U32 R20, R17 ;  /* 0x0000001100147245 */ /* 0x000fc40000201000 */
[----:B------:R-:W-:Y:S01]  /*2c60*/  I2FP.F32.U32 R16, R16 ;  /* 0x0000001000107245 */ /* 0x000fe20000201000 */
[-C--:B------:R-:W-:Y:S02]  /*2c70*/  FFMA R18, R18, R3.reuse, 1.1641532182693481445e-10 ;  /* 0x2f00000012127423 */ /* 0x080fe40000000003 */
[-C--:B------:R-:W-:Y:S02]  /*2c80*/  FFMA R20, R20, R3.reuse, 1.1641532182693481445e-10 ;  /* 0x2f00000014147423 */ /* 0x080fe40000000003 */
[----:B------:R-:W-:Y:S01]  /*2c90*/  FFMA R16, R16, R3, 1.1641532182693481445e-10 ;  /* 0x2f00000010107423 */ /* 0x000fe20000000003 */
[----:B------:R-:W-:Y:S01]  /*2ca0*/  FFMA R15, R18, R18, R15 ;  /* 0x00000012120f7223 */ /* 0x000fe2000000000f */
[----:B------:R-:W-:Y:S01]  /*2cb0*/  FMUL R3, R20, R20 ;  /* 0x0000001414037220 */ /* 0x000fe20000400000 */
[----:B--2---:R-:W-:-:S03]  /*2cc0*/  IADD3 R12, PT, PT, -R12, 0x1, RZ ;  /* 0x000000010c0c7810 */ /* 0x004fc60007ffe1ff */
[----:B------:R-:W-:Y:S01]  /*2cd0*/  FFMA R16, R16, R16, R3 ;  /* 0x0000001010107223 */ /* 0x000fe20000000003 */
[----:B------:R-:W1:Y:S01]  /*2ce0*/  F2I.TRUNC.NTZ R15, R15 ;  /* 0x0000000f000f7305 */ /* 0x000e62000020f100 */
[----:B------:R-:W-:-:S04]  /*2cf0*/  IADD3 R3, PT, PT, -R10, 0x1, RZ ;  /* 0x000000010a037810 */ /* 0x000fc80007ffe1ff */
[--C-:B---3--:R-:W-:Y:S02]  /*2d00*/  IADD3 R10, P0, P1, R12, R8, R3.reuse ;  /* 0x000000080c0a7210 */ /* 0x108fe4000791e003 */
[----:B------:R-:W-:Y:S01]  /*2d10*/  SHF.R.S32.HI R17, RZ, 0x1f, R3 ;  /* 0x0000001fff117819 */ /* 0x000fe20000011403 */
[----:B------:R-:W2:Y:S01]  /*2d20*/  F2I.TRUNC.NTZ R16, R16 ;  /* 0x0000001000107305 */ /* 0x000ea2000020f100 */
[----:B------:R-:W-:-:S04]  /*2d30*/  SHF.R.S32.HI R12, RZ, 0x1f, R12 ;  /* 0x0000001fff0c7819 */ /* 0x000fc8000001140c */
[----:B------:R-:W-:Y:S02]  /*2d40*/  IADD3.X R9, PT, PT, R12, R9, R17, P0, P1 ;  /* 0x000000090c097210 */ /* 0x000fe400007e2411 */
[----:B-1----:R-:W-:Y:S02]  /*2d50*/  IADD3 R3, PT, PT, -R15, 0x1, RZ ;  /* 0x000000010f037810 */ /* 0x002fe40007ffe1ff */
[----:B--2---:R-:W-:-:S04]  /*2d60*/  IADD3 R8, PT, PT, -R16, 0x1, RZ ;  /* 0x0000000110087810 */ /* 0x004fc80007ffe1ff */
[--C-:B------:R-:W-:Y:S02]  /*2d70*/  IADD3 R10, P0, P1, R8, R10, R3.reuse ;  /* 0x0000000a080a7210 */ /* 0x100fe4000791e003 */
[----:B------:R-:W-:Y:S02]  /*2d80*/  SHF.R.S32.HI R3, RZ, 0x1f, R3 ;  /* 0x0000001fff037819 */ /* 0x000fe40000011403 */
[----:B------:R-:W-:-:S04]  /*2d90*/  SHF.R.S32.HI R8, RZ, 0x1f, R8 ;  /* 0x0000001fff087819 */ /* 0x000fc80000011408 */
[----:B------:R-:W-:Y:S01]  /*2da0*/  IADD3.X R9, PT, PT, R8, R9, R3, P0, P1 ;  /* 0x0000000908097210 */ /* 0x000fe200007e2403 */
[----:B------:R-:W-:Y:S01]  /*2db0*/  IMAD.MOV.U32 R8, RZ, RZ, R10 ;  /* 0x000000ffff087224 */ /* 0x000fe200078e000a */
[----:B------:R-:W-:Y:S06]  /*2dc0*/  BRA.U UP0, `(.L_x_11) ;  /* 0xfffffff900687547 */ /* 0x000fec000b83ffff */
[----:B------:R-:W-:Y:S01]  /*2dd0*/  ISETP.NE.AND P0, PT, R14, RZ, PT ;  /* 0x000000ff0e00720c */ /* 0x000fe20003f05270 */
[----:B------:R1:W-:-:S12]  /*2de0*/  STS.64 [R11], R8 ;  /* 0x000000080b007388 */ /* 0x0003d80000000a00 */
[----:B-1----:R-:W-:Y:S05]  /*2df0*/  @P0 EXIT ;  /* 0x000000000000094d */ /* 0x002fea0003800000 */
[----:B------:R-:W1:Y:S01]  /*2e00*/  S2UR UR5, SR_CgaCtaId ;  /* 0x00000000000579c3 */ /* 0x000e620000008800 */
[----:B------:R-:W-:Y:S02]  /*2e10*/  UMOV UR4, 0x400 ;  /* 0x0000040000047882 */ /* 0x000fe40000000000 */
[----:B-1----:R-:W-:-:S09]  /*2e20*/  ULEA UR4, UR5, UR4, 0x18 ;  /* 0x0000000405047291 */ /* 0x002fd2000f8ec0ff */
[----:B------:R-:W-:Y:S04]  /*2e30*/  LDS.128 R4, [UR4] ;  /* 0x00000004ff047984 */ /* 0x000fe80008000c00 */
[----:B0-----:R-:W0:Y:S04]  /*2e40*/  LDS.128 R8, [UR4+0x10] ;  /* 0x00001004ff087984 */ /* 0x001e280008000c00 */
[----:B------:R-:W1:Y:S04]  /*2e50*/  LDS.128 R24, [UR4+0x20] ;  /* 0x00002004ff187984 */ /* 0x000e680008000c00 */
[----:B------:R-:W2:Y:S04]  /*2e60*/  LDS.128 R20, [UR4+0x30] ;  /* 0x00003004ff147984 */ /* 0x000ea80008000c00 */
[----:B------:R-:W3:Y:S04]  /*2e70*/  LDS.128 R16, [UR4+0x40] ;  /* 0x00004004ff107984 */ /* 0x000ee80008000c00 */
[----:B------:R-:W4:Y:S01]  /*2e80*/  LDS.128 R12, [UR4+0x50] ;  /* 0x00005004ff0c7984 */ /* 0x000f220008000c00 */
[----:B0-----:R-:W-:-:S04]  /*2e90*/  IADD3 R3, P0, P1, R8, R4, R6 ;  /* 0x0000000408037210 */ /* 0x001fc8000791e006 */
[----:B------:R-:W-:Y:S02]  /*2ea0*/  IADD3.X R9, PT, PT, R9, R5, R7, P0, P1 ;  /* 0x0000000509097210 */ /* 0x000fe400007e2407 */
[----:B-1----:R-:W-:Y:S01]  /*2eb0*/  IADD3 R3, P0, P1, R24, R3, R10 ;  /* 0x0000000318037210 */ /* 0x002fe2000791e00a */
[----:B------:R-:W0:Y:S03]  /*2ec0*/  LDS.128 R4, [UR4+0x60] ;  /* 0x00006004ff047984 */ /* 0x000e260008000c00 */
[----:B------:R-:W-:Y:S02]  /*2ed0*/  IADD3.X R25, PT, PT, R25, R9, R11, P0, P1 ;  /* 0x0000000919197210 */ /* 0x000fe400007e240b */
[----:B--2---:R-:W-:Y:S01]  /*2ee0*/  IADD3 R3, P0, P1, R20, R3, R26 ;  /* 0x0000000314037210 */ /* 0x004fe2000791e01a */
[----:B------:R-:W1:Y:S03]  /*2ef0*/  LDS.128 R8, [UR4+0x70] ;  /* 0x00007004ff087984 */ /* 0x000e660008000c00 */
[----:B------:R-:W-:-:S02]  /*2f00*/  IADD3.X R21, PT, PT, R21, R25, R27, P0, P1 ;  /* 0x0000001915157210 */ /* 0x000fc400007e241b */
[----:B---3--:R-:W-:Y:S01]  /*2f10*/  IADD3 R3, P0, P1, R16, R3, R22 ;  /* 0x0000000310037210 */ /* 0x008fe2000791e016 */
[----:B------:R-:W2:Y:S03]  /*2f20*/  LDS.128 R24, [UR4+0x80] ;  /* 0x00008004ff187984 */ /* 0x000ea60008000c00 */
[----:B------:R-:W-:Y:S02]  /*2f30*/  IADD3.X R17, PT, PT, R17, R21, R23, P0, P1 ;  /* 0x0000001511117210 */ /* 0x000fe400007e2417 */
[----:B----4-:R-:W-:Y:S01]  /*2f40*/  IADD3 R3, P0, P1, R12, R3, R18 ;  /* 0x000000030c037210 */ /* 0x010fe2000791e012 */
[----:B------:R-:W3:Y:S03]  /*2f50*/  LDS.128 R20, [UR4+0x90] ;  /* 0x00009004ff147984 */ /* 0x000ee60008000c00 */
[----:B------:R-:W-:-:S02]  /*2f60*/  IADD3.X R13, PT, PT, R13, R17, R19, P0, P1 ;  /* 0x000000110d0d7210 */ /* 0x000fc400007e2413 */
        /* <DEDUP_REMOVED lines=18> */
[----:B-1----:R-:W-:Y:S02]  /*3090*/  IADD3 R13, P0, P1, R4, R3, R14 ;  /* 0x00000003040d7210 */ /* 0x002fe4000791e00e */
[----:B------:R-:W0:Y:S02]  /*30a0*/  LDC.64 R2, c[0x0][0x380] ;  /* 0x0000e000ff027b82 */ /* 0x000e240000000a00 */
[----:B------:R-:W-:Y:S02]  /*30b0*/  IADD3.X R15, PT, PT, R5, R19, R15, P0, P1 ;  /* 0x00000013050f7210 */ /* 0x000fe400007e240f */
[----:B--2---:R-:W-:-:S04]  /*30c0*/  IADD3 R5, P0, P1, R8, R13, R6 ;  /* 0x0000000d08057210 */ /* 0x004fc8000791e006 */
[----:B------:R-:W-:Y:S02]  /*30d0*/  IADD3.X R7, PT, PT, R9, R15, R7, P0, P1 ;  /* 0x0000000f09077210 */ /* 0x000fe400007e2407 */
[----:B---3--:R-:W-:-:S04]  /*30e0*/  IADD3 R5, P0, P1, R24, R5, R10 ;  /* 0x0000000518057210 */ /* 0x008fc8000791e00a */
[----:B------:R-:W-:Y:S02]  /*30f0*/  IADD3.X R11, PT, PT, R25, R7, R11, P0, P1 ;  /* 0x00000007190b7210 */ /* 0x000fe400007e240b */
[----:B----4-:R-:W-:-:S04]  /*3100*/  IADD3 R5, P0, P1, R20, R5, R26 ;  /* 0x0000000514057210 */ /* 0x010fc8000791e01a */
[----:B------:R-:W-:Y:S02]  /*3110*/  IADD3.X R21, PT, PT, R21, R11, R27, P0, P1 ;  /* 0x0000000b15157210 */ /* 0x000fe400007e241b */
[----:B------:R-:W-:Y:S01]  /*3120*/  IADD3 R4, P0, PT, R5, R22, RZ ;  /* 0x0000001605047210 */ /* 0x000fe20007f1e0ff */
[----:B0-----:R-:W-:-:S04]  /*3130*/  IMAD.WIDE.U32 R2, R0, 0x8, R2 ;  /* 0x0000000800027825 */ /* 0x001fc800078e0002 */
[----:B------:R-:W-:-:S05]  /*3140*/  IMAD.X R5, R21, 0x1, R23, P0 ;  /* 0x0000000115057824 */ /* 0x000fca00000e0617 */
[----:B------:R-:W-:Y:S01]  /*3150*/  STG.E.64 desc[UR6][R2.64], R4 ;  /* 0x0000000402007986 */ /* 0x000fe2000c101b06 */
[----:B------:R-:W-:Y:S05]  /*3160*/  EXIT ;  /* 0x000000000000794d */ /* 0x000fea0003800000 */
.L_x_12:
[----:B------:R-:W-:-:S00]  /*3170*/  BRA `(.L_x_12) ;  /* 0xfffffffc00fc7947 */ /* 0x000fc0000383ffff */
[----:B------:R-:W-:-:S00]  /*3180*/  NOP ;  /* 0x0000000000007918 */ /* 0x000fc00000000000 */
[----:B------:R-:W-:-:S00]  /*3190*/  NOP ;  /* 0x0000000000007918 */ /* 0x000fc00000000000 */
[----:B------:R-:W-:-:S00]  /*31a0*/  NOP ;  /* 0x0000000000007918 */ /* 0x000fc00000000000 */
[----:B------:R-:W-:-:S00]  /*31b0*/  NOP ;  /* 0x0000000000007918 */ /* 0x000fc00000000000 */
[----:B------:R-:W-:-:S00]  /*31c0*/  NOP ;  /* 0x0000000000007918 */ /* 0x000fc00000000000 */
[----:B------:R-:W-:-:S00]  /*31d0*/  NOP ;  /* 0x0000000000007918 */ /* 0x000fc00000000000 */
[----:B------:R-:W-:-:S00]  /*31e0*/  NOP ;  /* 0x0000000000007918 */ /* 0x000fc00000000000 */
[----:B------:R-:W-:-:S00]  /*31f0*/  NOP ;  /* 0x0000000000007918 */ /* 0x000fc00000000000 */
.L_x_13:


//--------------------- .nv.global.init           --------------------------
	.section	.nv.global.init,"aw",@progbits
	.align	4
.nv.global.init:
	.type		mrg32k3aM1SubSeq,@object
	.size		mrg32k3aM1SubSeq,(mrg32k3aM2SubSeq - mrg32k3aM1SubSeq)
mrg32k3aM1SubSeq:
        /*0000*/ 	.byte	0x0b, 0xcc, 0xee, 0x04, 0x73, 0x29, 0x8b, 0x6f, 0xf6, 0x53, 0x03, 0xf6, 0x23, 0xf6, 0xea, 0xda
        /* <DEDUP_REMOVED lines=125> */
	.type		mrg32k3aM2SubSeq,@object
	.size		mrg32k3aM2SubSeq,(mrg32k3aM1 - mrg32k3aM2SubSeq)
mrg32k3aM2SubSeq:
        /* <DEDUP_REMOVED lines=126> */
	.type		mrg32k3aM1,@object
	.size		mrg32k3aM1,(mrg32k3aM1Seq - mrg32k3aM1)
mrg32k3aM1:
        /* <DEDUP_REMOVED lines=144> */
	.type		mrg32k3aM1Seq,@object
	.size		mrg32k3aM1Seq,(mrg32k3aM2 - mrg32k3aM1Seq)
mrg32k3aM1Seq:
        /* <DEDUP_REMOVED lines=144> */
	.type		mrg32k3aM2,@object
	.size		mrg32k3aM2,(mrg32k3aM2Seq - mrg32k3aM2)
mrg32k3aM2:
        /* <DEDUP_REMOVED lines=144> */
	.type		mrg32k3aM2Seq,@object
	.size		mrg32k3aM2Seq,(precalc_xorwow_matrix - mrg32k3aM2Seq)
mrg32k3aM2Seq:
        /* <DEDUP_REMOVED lines=144> */
	.type		precalc_xorwow_matrix,@object
	.size		precalc_xorwow_matrix,(precalc_xorwow_offset_matrix - precalc_xorwow_matrix)
precalc_xorwow_matrix:
        /* <DEDUP_REMOVED lines=6400> */
	.type		precalc_xorwow_offset_matrix,@object
	.size		precalc_xorwow_offset_matrix,(.L_1 - precalc_xorwow_offset_matrix)
precalc_xorwow_offset_matrix:
        /* <DEDUP_REMOVED lines=6400> */
.L_1:


//--------------------- .nv.shared._Z14monte_carlo_piPy --------------------------
	.section	.nv.shared._Z14monte_carlo_piPy,"aw",@nobits
	.sectionflags	@""
	.align	8
.nv.shared._Z14monte_carlo_piPy:
	.zero		1280


//--------------------- .nv.shared.reserved.0     --------------------------
	.section	.nv.shared.reserved.0,"aw",@nobits
	.weak		__nv_reservedSMEM_offset_0_alias
	.size		__nv_reservedSMEM_offset_0_alias, 0, 64
	.other		__nv_reservedSMEM_offset_0_alias,@"STO_CUDA_RESERVED_SHARED STV_DEFAULT"
__nv_reservedSMEM_offset_0_alias:
	.zero		0
	.zero		64


//--------------------- .nv.constant0._Z14monte_carlo_piPy --------------------------
	.section	.nv.constant0._Z14monte_carlo_piPy,"a",@progbits
	.sectionflags	@""
	.align	4
.nv.constant0._Z14monte_carlo_piPy:
	.zero		904


//--------------------- SYMBOLS --------------------------

	.type		.nv.reservedSmem.offset0,@object
	.size		.nv.reservedSmem.offset0,0x4
	.type		.nv.reservedSmem.cap,@object
	.size		.nv.reservedSmem.cap,0x4
